//
// Generated by NVIDIA NVVM Compiler
//
// Compiler Build ID: CL-36424714
// Cuda compilation tools, release 13.0, V13.0.88
// Based on NVVM 20.0.0
//

.version 9.0
.target sm_100
.address_size 64

	// .globl	_Z12initGaussIntv
.func  (.param .b64 func_retval0) __internal_accurate_pow
(
	.param .b64 __internal_accurate_pow_param_0,
	.param .b64 __internal_accurate_pow_param_1
)
;
.global .align 8 .b8 nodes[128];
.global .align 8 .b8 weights[128];

.visible .entry _Z12initGaussIntv()
{
	.reg .b64 	%rd<25>;

	mov.b64 	%rd1, -4631861243329205770;
	st.global.u64 	[nodes], %rd1;
	mov.b64 	%rd2, 4591510793525570038;
	st.global.u64 	[nodes+8], %rd2;
	mov.b64 	%rd3, -4624627498351447172;
	st.global.u64 	[nodes+16], %rd3;
	mov.b64 	%rd4, 4598744538503328636;
	st.global.u64 	[nodes+24], %rd4;
	mov.b64 	%rd5, -4621449520180123789;
	st.global.u64 	[nodes+32], %rd5;
	mov.b64 	%rd6, 4601922516674652019;
	st.global.u64 	[nodes+40], %rd6;
	mov.b64 	%rd7, -4619631482861393736;
	st.global.u64 	[nodes+48], %rd7;
	mov.b64 	%rd8, 4603740553993382072;
	st.global.u64 	[nodes+56], %rd8;
	mov.b64 	%rd9, -4618392739285536149;
	st.global.u64 	[nodes+64], %rd9;
	mov.b64 	%rd10, 4604979297569239659;
	st.global.u64 	[nodes+72], %rd10;
	mov.b64 	%rd11, -4617399904588471165;
	st.global.u64 	[nodes+80], %rd11;
	mov.b64 	%rd12, 4605972132266304643;
	st.global.u64 	[nodes+88], %rd12;
	mov.b64 	%rd13, -4616688841865627216;
	st.global.u64 	[nodes+96], %rd13;
	mov.b64 	%rd14, 4606683194989148592;
	st.global.u64 	[nodes+104], %rd14;
	mov.b64 	%rd15, -4616285085945202562;
	st.global.u64 	[nodes+112], %rd15;
	mov.b64 	%rd16, 4607086950909573246;
	st.global.u64 	[nodes+120], %rd16;
	mov.b64 	%rd17, 4595993697879739900;
	st.global.u64 	[weights], %rd17;
	st.global.u64 	[weights+8], %rd17;
	mov.b64 	%rd18, 4595747001666158608;
	st.global.u64 	[weights+16], %rd18;
	st.global.u64 	[weights+24], %rd18;
	mov.b64 	%rd19, 4595262526192252411;
	st.global.u64 	[weights+32], %rd19;
	st.global.u64 	[weights+40], %rd19;
	mov.b64 	%rd20, 4594557783806459070;
	st.global.u64 	[weights+48], %rd20;
	st.global.u64 	[weights+56], %rd20;
	mov.b64 	%rd21, 4593644884479260780;
	st.global.u64 	[weights+64], %rd21;
	st.global.u64 	[weights+72], %rd21;
	mov.b64 	%rd22, 4591521314067235417;
	st.global.u64 	[weights+80], %rd22;
	st.global.u64 	[weights+88], %rd22;
	mov.b64 	%rd23, 4589132499346597470;
	st.global.u64 	[weights+96], %rd23;
	st.global.u64 	[weights+104], %rd23;
	mov.b64 	%rd24, 4583483384998117906;
	st.global.u64 	[weights+112], %rd24;
	st.global.u64 	[weights+120], %rd24;
	ret;

}
	// .globl	_Z15form_matrix_newPf
.visible .entry _Z15form_matrix_newPf(
	.param .u64 .ptr .align 1 _Z15form_matrix_newPf_param_0
)
{
	.reg .pred 	%p<93>;
	.reg .b16 	%rs<5>;
	.reg .b32 	%r<140>;
	.reg .b32 	%f<2>;
	.reg .b64 	%rd<27>;
	.reg .b64 	%fd<199>;

	mov.u32 	%r22, %ctaid.x;
	mov.u32 	%r23, %tid.x;
	mul.hi.u32 	%r24, %r22, 1717986919;
	shr.u32 	%r4, %r24, 2;
	mul.lo.s32 	%r25, %r4, 10;
	sub.s32 	%r1, %r22, %r25;
	cvt.rn.f64.u32 	%fd1, %r1;
	{
	.reg .b32 %temp; 
	mov.b64 	{%temp, %r2}, %fd1;
	}
	shr.u32 	%r26, %r2, 20;
	and.b32  	%r27, %r26, 2047;
	add.s32 	%r28, %r27, -1012;
	mov.b64 	%rd8, %fd1;
	shl.b64 	%rd1, %rd8, %r28;
	setp.lt.s32 	%p6, %r2, 0;
	selp.b32 	%r3, 0, 2146435072, %p6;
	cvt.rn.f64.u32 	%fd57, %r4;
	{
	.reg .b32 %temp; 
	mov.b64 	{%temp, %r5}, %fd57;
	}
	cvt.u16.u32 	%rs3, %r23;
	mul.hi.u16 	%rs2, %rs3, 6554;
	mul.lo.s16 	%rs4, %rs2, 10;
	sub.s16 	%rs1, %rs3, %rs4;
	cvt.rn.f64.u16 	%fd2, %rs1;
	{
	.reg .b32 %temp; 
	mov.b64 	{%temp, %r6}, %fd2;
	}
	shr.u32 	%r29, %r6, 20;
	and.b32  	%r30, %r29, 2047;
	add.s32 	%r31, %r30, -1012;
	mov.b64 	%rd9, %fd2;
	shl.b64 	%rd2, %rd9, %r31;
	setp.lt.s32 	%p7, %r6, 0;
	selp.b32 	%r7, 0, 2146435072, %p7;
	and.b32  	%r8, %r6, 2147483647;
	or.b32  	%r9, %r7, -2147483648;
	cvt.rn.f64.u16 	%fd58, %rs2;
	{
	.reg .b32 %temp; 
	mov.b64 	{%temp, %r10}, %fd58;
	}
	mov.b32 	%r136, 1;
	mov.f64 	%fd190, 0d0000000000000000;
	mov.u64 	%rd15, nodes;
	mov.u64 	%rd17, weights;
$L__BB1_1:
	mov.b32 	%r137, 0;
$L__BB1_2:
	mov.u32 	%r34, %tid.x;
	setp.lt.u32 	%p8, %r34, 10;
	and.b32  	%r36, %r10, 2147483647;
	setp.ne.s32 	%p9, %r36, 1071644672;
	setp.lt.s32 	%p10, %r10, 0;
	cvt.rn.f64.u16 	%fd60, %rs2;
	mov.b64 	%rd10, %fd60;
	shr.u32 	%r37, %r10, 20;
	and.b32  	%r38, %r37, 2047;
	add.s32 	%r39, %r38, -1012;
	shl.b64 	%rd11, %rd10, %r39;
	setp.eq.s64 	%p11, %rd11, -9223372036854775808;
	mov.u32 	%r40, %ctaid.x;
	setp.lt.u32 	%p13, %r40, 10;
	and.b32  	%r42, %r5, 2147483647;
	setp.ne.s32 	%p14, %r42, 1071644672;
	setp.lt.s32 	%p15, %r5, 0;
	cvt.rn.f64.u32 	%fd61, %r4;
	mov.b64 	%rd12, %fd61;
	shr.u32 	%r43, %r5, 20;
	and.b32  	%r44, %r43, 2047;
	add.s32 	%r45, %r44, -1012;
	shl.b64 	%rd13, %rd12, %r45;
	setp.eq.s64 	%p16, %rd13, -9223372036854775808;
	mul.wide.u32 	%rd14, %r137, 8;
	add.s64 	%rd16, %rd15, %rd14;
	ld.global.f64 	%fd62, [%rd16];
	add.f64 	%fd63, %fd62, 0d3FF0000000000000;
	add.s32 	%r46, %r136, -2;
	cvt.rn.f64.s32 	%fd64, %r46;
	fma.rn.f64 	%fd65, %fd63, 0d3FE0000000000000, %fd64;
	add.s64 	%rd18, %rd17, %rd14;
	ld.global.f64 	%fd5, [%rd18];
	{
	.reg .b32 %temp; 
	mov.b64 	{%temp, %r47}, %fd65;
	}
	abs.f64 	%fd66, %fd65;
	{ // callseq 0, 0
	.param .b64 param0;
	st.param.f64 	[param0], %fd66;
	.param .b64 param1;
	st.param.f64 	[param1], %fd61;
	.param .b64 retval0;
	call.uni (retval0), 
	__internal_accurate_pow, 
	(
	param0, 
	param1
	);
	ld.param.f64 	%fd67, [retval0];
	} // callseq 0
	setp.lt.s32 	%p18, %r47, 0;
	and.pred  	%p19, %p18, %p16;
	neg.f64 	%fd69, %fd67;
	selp.f64 	%fd70, %fd69, %fd67, %p19;
	setp.eq.f64 	%p20, %fd65, 0d0000000000000000;
	selp.b32 	%r48, %r47, 0, %p16;
	or.b32  	%r49, %r48, 2146435072;
	selp.b32 	%r50, %r49, %r48, %p15;
	mov.b32 	%r51, 0;
	mov.b64 	%fd71, {%r51, %r50};
	add.f64 	%fd72, %fd65, %fd61;
	{
	.reg .b32 %temp; 
	mov.b64 	{%temp, %r52}, %fd72;
	}
	and.b32  	%r53, %r52, 2146435072;
	setp.eq.s32 	%p21, %r53, 2146435072;
	setp.nan.f64 	%p22, %fd65, %fd65;
	setp.neu.f64 	%p23, %fd66, 0d7FF0000000000000;
	selp.b32 	%r54, 0, 2146435072, %p15;
	or.b32  	%r55, %r54, -2147483648;
	selp.b32 	%r56, %r55, %r54, %p14;
	selp.b32 	%r57, %r56, %r54, %p19;
	mov.b64 	%fd73, {%r51, %r57};
	add.rn.f64 	%fd74, %fd65, %fd61;
	setp.eq.f64 	%p24, %fd65, 0d3FF0000000000000;
	add.f64 	%fd6, %fd65, 0d3FF0000000000000;
	add.f64 	%fd7, %fd65, 0dBFF0000000000000;
	{ // callseq 1, 0
	.param .b64 param0;
	st.param.f64 	[param0], %fd66;
	.param .b64 param1;
	st.param.f64 	[param1], %fd60;
	.param .b64 retval0;
	call.uni (retval0), 
	__internal_accurate_pow, 
	(
	param0, 
	param1
	);
	ld.param.f64 	%fd75, [retval0];
	} // callseq 1
	and.pred  	%p25, %p18, %p11;
	neg.f64 	%fd77, %fd75;
	selp.f64 	%fd78, %fd77, %fd75, %p25;
	selp.b32 	%r58, %r47, 0, %p11;
	or.b32  	%r59, %r58, 2146435072;
	selp.b32 	%r60, %r59, %r58, %p10;
	mov.b64 	%fd79, {%r51, %r60};
	add.f64 	%fd80, %fd65, %fd60;
	{
	.reg .b32 %temp; 
	mov.b64 	{%temp, %r61}, %fd80;
	}
	and.b32  	%r62, %r61, 2146435072;
	setp.eq.s32 	%p26, %r62, 2146435072;
	selp.b32 	%r63, 0, 2146435072, %p10;
	or.b32  	%r64, %r63, -2147483648;
	selp.b32 	%r65, %r64, %r63, %p9;
	selp.b32 	%r66, %r65, %r63, %p25;
	mov.b64 	%fd81, {%r51, %r66};
	add.rn.f64 	%fd82, %fd65, %fd60;
	add.f64 	%fd83, %fd65, 0d3E45798EE2308C3A;
	{
	.reg .b32 %temp; 
	mov.b64 	{%temp, %r67}, %fd83;
	}
	abs.f64 	%fd84, %fd83;
	{ // callseq 2, 0
	.param .b64 param0;
	st.param.f64 	[param0], %fd84;
	.param .b64 param1;
	st.param.f64 	[param1], %fd60;
	.param .b64 retval0;
	call.uni (retval0), 
	__internal_accurate_pow, 
	(
	param0, 
	param1
	);
	ld.param.f64 	%fd85, [retval0];
	} // callseq 2
	setp.lt.s32 	%p27, %r67, 0;
	and.pred  	%p28, %p27, %p11;
	neg.f64 	%fd87, %fd85;
	selp.f64 	%fd88, %fd87, %fd85, %p28;
	setp.eq.f64 	%p29, %fd83, 0d0000000000000000;
	selp.b32 	%r68, %r67, 0, %p11;
	or.b32  	%r69, %r68, 2146435072;
	selp.b32 	%r70, %r69, %r68, %p10;
	mov.b64 	%fd89, {%r51, %r70};
	add.f64 	%fd90, %fd83, %fd60;
	{
	.reg .b32 %temp; 
	mov.b64 	{%temp, %r71}, %fd90;
	}
	and.b32  	%r72, %r71, 2146435072;
	setp.eq.s32 	%p30, %r72, 2146435072;
	setp.nan.f64 	%p31, %fd83, %fd83;
	setp.neu.f64 	%p32, %fd84, 0d7FF0000000000000;
	selp.b32 	%r73, %r65, %r63, %p28;
	mov.b64 	%fd91, {%r51, %r73};
	add.rn.f64 	%fd92, %fd83, %fd60;
	setp.eq.f64 	%p33, %fd83, 0d3FF0000000000000;
	add.f64 	%fd8, %fd83, 0d3FF0000000000000;
	add.f64 	%fd9, %fd83, 0dBFF0000000000000;
	add.f64 	%fd93, %fd65, 0dBE45798EE2308C3A;
	{
	.reg .b32 %temp; 
	mov.b64 	{%temp, %r74}, %fd93;
	}
	abs.f64 	%fd94, %fd93;
	{ // callseq 3, 0
	.param .b64 param0;
	st.param.f64 	[param0], %fd94;
	.param .b64 param1;
	st.param.f64 	[param1], %fd60;
	.param .b64 retval0;
	call.uni (retval0), 
	__internal_accurate_pow, 
	(
	param0, 
	param1
	);
	ld.param.f64 	%fd95, [retval0];
	} // callseq 3
	setp.lt.s32 	%p34, %r74, 0;
	and.pred  	%p35, %p34, %p11;
	neg.f64 	%fd97, %fd95;
	selp.f64 	%fd98, %fd97, %fd95, %p35;
	setp.eq.f64 	%p36, %fd93, 0d0000000000000000;
	selp.b32 	%r75, %r74, 0, %p11;
	or.b32  	%r76, %r75, 2146435072;
	selp.b32 	%r77, %r76, %r75, %p10;
	mov.b64 	%fd99, {%r51, %r77};
	add.f64 	%fd100, %fd93, %fd60;
	{
	.reg .b32 %temp; 
	mov.b64 	{%temp, %r78}, %fd100;
	}
	and.b32  	%r79, %r78, 2146435072;
	setp.eq.s32 	%p37, %r79, 2146435072;
	setp.nan.f64 	%p38, %fd93, %fd93;
	setp.neu.f64 	%p39, %fd94, 0d7FF0000000000000;
	selp.b32 	%r80, %r65, %r63, %p35;
	mov.b64 	%fd101, {%r51, %r80};
	add.rn.f64 	%fd102, %fd93, %fd60;
	setp.eq.f64 	%p40, %fd93, 0d3FF0000000000000;
	add.f64 	%fd10, %fd93, 0d3FF0000000000000;
	add.f64 	%fd11, %fd93, 0dBFF0000000000000;
	selp.f64 	%fd103, %fd71, %fd70, %p20;
	selp.f64 	%fd104, %fd74, %fd103, %p22;
	selp.f64 	%fd105, %fd104, %fd73, %p23;
	selp.f64 	%fd106, %fd105, %fd103, %p21;
	selp.f64 	%fd107, 0d3FF0000000000000, %fd106, %p13;
	selp.f64 	%fd12, 0d3FF0000000000000, %fd107, %p24;
	selp.f64 	%fd108, %fd79, %fd78, %p20;
	selp.f64 	%fd109, %fd82, %fd108, %p22;
	selp.f64 	%fd110, %fd109, %fd81, %p23;
	selp.f64 	%fd111, %fd110, %fd108, %p26;
	selp.f64 	%fd112, 0d3FF0000000000000, %fd111, %p8;
	selp.f64 	%fd13, 0d3FF0000000000000, %fd112, %p24;
	selp.f64 	%fd113, %fd89, %fd88, %p29;
	selp.f64 	%fd114, %fd92, %fd113, %p31;
	selp.f64 	%fd115, %fd114, %fd91, %p32;
	selp.f64 	%fd116, %fd115, %fd113, %p30;
	selp.f64 	%fd117, 0d3FF0000000000000, %fd116, %p8;
	selp.f64 	%fd14, 0d3FF0000000000000, %fd117, %p33;
	selp.f64 	%fd118, %fd99, %fd98, %p36;
	selp.f64 	%fd119, %fd102, %fd118, %p38;
	selp.f64 	%fd120, %fd119, %fd101, %p39;
	selp.f64 	%fd121, %fd120, %fd118, %p37;
	selp.f64 	%fd122, 0d3FF0000000000000, %fd121, %p8;
	selp.f64 	%fd15, 0d3FF0000000000000, %fd122, %p40;
	mov.b32 	%r138, 1;
	mov.f64 	%fd192, 0d0000000000000000;
$L__BB1_3:
	add.s32 	%r82, %r138, -2;
	cvt.rn.f64.s32 	%fd17, %r82;
	mov.b32 	%r139, 0;
	mov.u64 	%rd25, %rd15;
	mov.u64 	%rd26, %rd17;
$L__BB1_4:
	setp.lt.s32 	%p41, %r2, 0;
	setp.eq.s64 	%p42, %rd1, -9223372036854775808;
	ld.global.f64 	%fd123, [%rd25];
	add.f64 	%fd124, %fd123, 0d3FF0000000000000;
	fma.rn.f64 	%fd19, %fd124, 0d3FE0000000000000, %fd17;
	ld.global.f64 	%fd20, [%rd26];
	{
	.reg .b32 %temp; 
	mov.b64 	{%temp, %r15}, %fd19;
	}
	abs.f64 	%fd21, %fd19;
	{ // callseq 4, 0
	.param .b64 param0;
	st.param.f64 	[param0], %fd21;
	.param .b64 param1;
	st.param.f64 	[param1], %fd1;
	.param .b64 retval0;
	call.uni (retval0), 
	__internal_accurate_pow, 
	(
	param0, 
	param1
	);
	ld.param.f64 	%fd125, [retval0];
	} // callseq 4
	setp.lt.s32 	%p43, %r15, 0;
	and.pred  	%p1, %p43, %p42;
	neg.f64 	%fd127, %fd125;
	selp.f64 	%fd128, %fd127, %fd125, %p1;
	setp.eq.f64 	%p44, %fd19, 0d0000000000000000;
	selp.b32 	%r83, %r15, 0, %p42;
	or.b32  	%r84, %r83, 2146435072;
	selp.b32 	%r85, %r84, %r83, %p41;
	mov.b32 	%r86, 0;
	mov.b64 	%fd129, {%r86, %r85};
	selp.f64 	%fd193, %fd129, %fd128, %p44;
	add.f64 	%fd130, %fd19, %fd1;
	{
	.reg .b32 %temp; 
	mov.b64 	{%temp, %r87}, %fd130;
	}
	and.b32  	%r88, %r87, 2146435072;
	setp.ne.s32 	%p45, %r88, 2146435072;
	@%p45 bra 	$L__BB1_9;
	setp.num.f64 	%p46, %fd19, %fd19;
	@%p46 bra 	$L__BB1_7;
	add.rn.f64 	%fd193, %fd19, %fd1;
	bra.uni 	$L__BB1_9;
$L__BB1_7:
	setp.neu.f64 	%p47, %fd21, 0d7FF0000000000000;
	@%p47 bra 	$L__BB1_9;
	and.b32  	%r89, %r2, 2147483647;
	setp.ne.s32 	%p48, %r89, 1071644672;
	or.b32  	%r90, %r3, -2147483648;
	selp.b32 	%r91, %r90, %r3, %p48;
	selp.b32 	%r92, %r91, %r3, %p1;
	mov.b32 	%r93, 0;
	mov.b64 	%fd193, {%r93, %r92};
$L__BB1_9:
	setp.lt.s32 	%p49, %r6, 0;
	setp.eq.s64 	%p50, %rd2, -9223372036854775808;
	setp.eq.s32 	%p51, %r1, 0;
	setp.eq.f64 	%p52, %fd19, 0d3FF0000000000000;
	selp.f64 	%fd131, 0d3FF0000000000000, %fd193, %p52;
	selp.f64 	%fd132, 0d3FF0000000000000, %fd131, %p51;
	mul.f64 	%fd26, %fd132, %fd12;
	add.f64 	%fd133, %fd19, 0d3FF0000000000000;
	add.f64 	%fd134, %fd19, 0dBFF0000000000000;
	mul.f64 	%fd27, %fd133, %fd134;
	add.f64 	%fd28, %fd19, 0d3E45798EE2308C3A;
	{
	.reg .b32 %temp; 
	mov.b64 	{%temp, %r94}, %fd28;
	}
	abs.f64 	%fd29, %fd28;
	{ // callseq 5, 0
	.param .b64 param0;
	st.param.f64 	[param0], %fd29;
	.param .b64 param1;
	st.param.f64 	[param1], %fd2;
	.param .b64 retval0;
	call.uni (retval0), 
	__internal_accurate_pow, 
	(
	param0, 
	param1
	);
	ld.param.f64 	%fd135, [retval0];
	} // callseq 5
	setp.lt.s32 	%p53, %r94, 0;
	and.pred  	%p2, %p53, %p50;
	neg.f64 	%fd137, %fd135;
	selp.f64 	%fd138, %fd137, %fd135, %p2;
	setp.eq.f64 	%p54, %fd28, 0d0000000000000000;
	selp.b32 	%r95, %r94, 0, %p50;
	or.b32  	%r96, %r95, 2146435072;
	selp.b32 	%r97, %r96, %r95, %p49;
	mov.b32 	%r98, 0;
	mov.b64 	%fd139, {%r98, %r97};
	selp.f64 	%fd194, %fd139, %fd138, %p54;
	add.f64 	%fd140, %fd28, %fd2;
	{
	.reg .b32 %temp; 
	mov.b64 	{%temp, %r99}, %fd140;
	}
	and.b32  	%r100, %r99, 2146435072;
	setp.ne.s32 	%p55, %r100, 2146435072;
	@%p55 bra 	$L__BB1_14;
	setp.num.f64 	%p56, %fd28, %fd28;
	@%p56 bra 	$L__BB1_12;
	add.rn.f64 	%fd194, %fd28, %fd2;
	bra.uni 	$L__BB1_14;
$L__BB1_12:
	setp.neu.f64 	%p57, %fd29, 0d7FF0000000000000;
	@%p57 bra 	$L__BB1_14;
	setp.ne.s32 	%p58, %r8, 1071644672;
	selp.b32 	%r102, %r9, %r7, %p58;
	selp.b32 	%r103, %r102, %r7, %p2;
	mov.b32 	%r104, 0;
	mov.b64 	%fd194, {%r104, %r103};
$L__BB1_14:
	setp.eq.s16 	%p59, %rs1, 0;
	setp.eq.f64 	%p62, %fd28, 0d3FF0000000000000;
	selp.f64 	%fd141, 0d3FF0000000000000, %fd194, %p62;
	selp.f64 	%fd142, 0d3FF0000000000000, %fd141, %p59;
	mul.f64 	%fd143, %fd142, %fd13;
	add.f64 	%fd144, %fd28, 0d3FF0000000000000;
	add.f64 	%fd145, %fd28, 0dBFF0000000000000;
	mul.f64 	%fd146, %fd144, %fd145;
	mul.f64 	%fd147, %fd6, %fd146;
	mul.f64 	%fd148, %fd7, %fd147;
	mul.f64 	%fd34, %fd148, %fd143;
	add.f64 	%fd35, %fd19, 0dBE45798EE2308C3A;
	{
	.reg .b32 %temp; 
	mov.b64 	{%temp, %r105}, %fd35;
	}
	abs.f64 	%fd36, %fd35;
	{ // callseq 6, 0
	.param .b64 param0;
	st.param.f64 	[param0], %fd36;
	.param .b64 param1;
	st.param.f64 	[param1], %fd2;
	.param .b64 retval0;
	call.uni (retval0), 
	__internal_accurate_pow, 
	(
	param0, 
	param1
	);
	ld.param.f64 	%fd149, [retval0];
	} // callseq 6
	setp.lt.s32 	%p63, %r105, 0;
	and.pred  	%p3, %p63, %p50;
	neg.f64 	%fd151, %fd149;
	selp.f64 	%fd152, %fd151, %fd149, %p3;
	setp.eq.f64 	%p64, %fd35, 0d0000000000000000;
	selp.b32 	%r106, %r105, 0, %p50;
	or.b32  	%r107, %r106, 2146435072;
	selp.b32 	%r108, %r107, %r106, %p49;
	mov.b32 	%r109, 0;
	mov.b64 	%fd153, {%r109, %r108};
	selp.f64 	%fd195, %fd153, %fd152, %p64;
	add.f64 	%fd154, %fd35, %fd2;
	{
	.reg .b32 %temp; 
	mov.b64 	{%temp, %r110}, %fd154;
	}
	and.b32  	%r111, %r110, 2146435072;
	setp.ne.s32 	%p65, %r111, 2146435072;
	@%p65 bra 	$L__BB1_19;
	setp.num.f64 	%p66, %fd35, %fd35;
	@%p66 bra 	$L__BB1_17;
	add.rn.f64 	%fd195, %fd35, %fd2;
	bra.uni 	$L__BB1_19;
$L__BB1_17:
	setp.neu.f64 	%p67, %fd36, 0d7FF0000000000000;
	@%p67 bra 	$L__BB1_19;
	setp.ne.s32 	%p68, %r8, 1071644672;
	selp.b32 	%r113, %r9, %r7, %p68;
	selp.b32 	%r114, %r113, %r7, %p3;
	mov.b32 	%r115, 0;
	mov.b64 	%fd195, {%r115, %r114};
$L__BB1_19:
	setp.eq.f64 	%p74, %fd35, 0d3FF0000000000000;
	selp.f64 	%fd155, 0d3FF0000000000000, %fd195, %p74;
	selp.f64 	%fd156, 0d3FF0000000000000, %fd155, %p59;
	mul.f64 	%fd157, %fd156, %fd13;
	add.f64 	%fd158, %fd35, 0d3FF0000000000000;
	add.f64 	%fd159, %fd35, 0dBFF0000000000000;
	mul.f64 	%fd160, %fd158, %fd159;
	mul.f64 	%fd161, %fd6, %fd160;
	mul.f64 	%fd162, %fd7, %fd161;
	fma.rn.f64 	%fd41, %fd162, %fd157, %fd34;
	{ // callseq 7, 0
	.param .b64 param0;
	st.param.f64 	[param0], %fd21;
	.param .b64 param1;
	st.param.f64 	[param1], %fd2;
	.param .b64 retval0;
	call.uni (retval0), 
	__internal_accurate_pow, 
	(
	param0, 
	param1
	);
	ld.param.f64 	%fd163, [retval0];
	} // callseq 7
	and.pred  	%p4, %p43, %p50;
	neg.f64 	%fd165, %fd163;
	selp.f64 	%fd166, %fd165, %fd163, %p4;
	selp.b32 	%r116, %r15, 0, %p50;
	or.b32  	%r117, %r116, 2146435072;
	selp.b32 	%r118, %r117, %r116, %p49;
	mov.b32 	%r119, 0;
	mov.b64 	%fd167, {%r119, %r118};
	selp.f64 	%fd198, %fd167, %fd166, %p44;
	add.f64 	%fd168, %fd19, %fd2;
	{
	.reg .b32 %temp; 
	mov.b64 	{%temp, %r120}, %fd168;
	}
	and.b32  	%r16, %r120, 2146435072;
	setp.ne.s32 	%p75, %r16, 2146435072;
	mov.f64 	%fd196, %fd198;
	@%p75 bra 	$L__BB1_24;
	setp.num.f64 	%p76, %fd19, %fd19;
	@%p76 bra 	$L__BB1_22;
	add.rn.f64 	%fd196, %fd19, %fd2;
	bra.uni 	$L__BB1_24;
$L__BB1_22:
	setp.neu.f64 	%p77, %fd21, 0d7FF0000000000000;
	mov.f64 	%fd196, %fd198;
	@%p77 bra 	$L__BB1_24;
	setp.ne.s32 	%p78, %r8, 1071644672;
	selp.b32 	%r122, %r9, %r7, %p78;
	selp.b32 	%r123, %r122, %r7, %p4;
	mov.b32 	%r124, 0;
	mov.b64 	%fd196, {%r124, %r123};
$L__BB1_24:
	setp.eq.f64 	%p80, %fd19, 0d3FF0000000000000;
	setp.eq.s16 	%p81, %rs1, 0;
	or.pred  	%p5, %p81, %p80;
	selp.f64 	%fd169, 0d3FF0000000000000, %fd196, %p5;
	mul.f64 	%fd170, %fd169, %fd14;
	mul.f64 	%fd171, %fd8, %fd27;
	mul.f64 	%fd172, %fd9, %fd171;
	fma.rn.f64 	%fd46, %fd172, %fd170, %fd41;
	mov.f64 	%fd197, %fd198;
	@%p75 bra 	$L__BB1_29;
	setp.num.f64 	%p82, %fd19, %fd19;
	@%p82 bra 	$L__BB1_27;
	add.rn.f64 	%fd197, %fd19, %fd2;
	bra.uni 	$L__BB1_29;
$L__BB1_27:
	setp.neu.f64 	%p83, %fd21, 0d7FF0000000000000;
	mov.f64 	%fd197, %fd198;
	@%p83 bra 	$L__BB1_29;
	setp.ne.s32 	%p84, %r8, 1071644672;
	selp.b32 	%r126, %r9, %r7, %p84;
	selp.b32 	%r127, %r126, %r7, %p4;
	mov.b32 	%r128, 0;
	mov.b64 	%fd197, {%r128, %r127};
$L__BB1_29:
	selp.f64 	%fd173, 0d3FF0000000000000, %fd197, %p5;
	mul.f64 	%fd174, %fd173, %fd15;
	mul.f64 	%fd175, %fd10, %fd27;
	mul.f64 	%fd176, %fd11, %fd175;
	fma.rn.f64 	%fd50, %fd176, %fd174, %fd46;
	@%p75 bra 	$L__BB1_34;
	setp.num.f64 	%p86, %fd19, %fd19;
	@%p86 bra 	$L__BB1_32;
	add.rn.f64 	%fd198, %fd19, %fd2;
	bra.uni 	$L__BB1_34;
$L__BB1_32:
	setp.neu.f64 	%p87, %fd21, 0d7FF0000000000000;
	@%p87 bra 	$L__BB1_34;
	setp.ne.s32 	%p88, %r8, 1071644672;
	selp.b32 	%r130, %r9, %r7, %p88;
	selp.b32 	%r131, %r130, %r7, %p4;
	mov.b32 	%r132, 0;
	mov.b64 	%fd198, {%r132, %r131};
$L__BB1_34:
	mul.f64 	%fd177, %fd6, %fd27;
	mul.f64 	%fd178, %fd7, %fd177;
	selp.f64 	%fd179, 0d3FF0000000000000, %fd198, %p5;
	mul.f64 	%fd180, %fd179, %fd13;
	mul.f64 	%fd181, %fd178, %fd180;
	fma.rn.f64 	%fd182, %fd181, 0dC010000000000000, %fd50;
	mul.f64 	%fd183, %fd178, %fd26;
	mul.f64 	%fd184, %fd183, %fd182;
	mul.f64 	%fd185, %fd184, 0d4197D78400000000;
	mul.f64 	%fd186, %fd185, 0d4197D78400000000;
	fma.rn.f64 	%fd192, %fd20, %fd186, %fd192;
	add.s32 	%r139, %r139, 1;
	add.s64 	%rd26, %rd26, 8;
	add.s64 	%rd25, %rd25, 8;
	setp.ne.s32 	%p89, %r139, 16;
	@%p89 bra 	$L__BB1_4;
	add.s32 	%r138, %r138, 1;
	setp.ne.s32 	%p90, %r138, 3;
	@%p90 bra 	$L__BB1_3;
	mul.f64 	%fd187, %fd192, 0d3FE0000000000000;
	fma.rn.f64 	%fd190, %fd5, %fd187, %fd190;
	add.s32 	%r137, %r137, 1;
	setp.ne.s32 	%p91, %r137, 16;
	@%p91 bra 	$L__BB1_2;
	add.s32 	%r136, %r136, 1;
	setp.ne.s32 	%p92, %r136, 3;
	@%p92 bra 	$L__BB1_1;
	ld.param.u64 	%rd24, [_Z15form_matrix_newPf_param_0];
	cvta.to.global.u64 	%rd21, %rd24;
	mul.f64 	%fd188, %fd190, 0d3FE0000000000000;
	cvt.rn.f32.f64 	%f1, %fd188;
	mov.u32 	%r133, %ctaid.x;
	mov.u32 	%r134, %tid.x;
	mad.lo.s32 	%r135, %r133, 100, %r134;
	mul.wide.u32 	%rd22, %r135, 4;
	add.s64 	%rd23, %rd21, %rd22;
	st.global.f32 	[%rd23], %f1;
	ret;

}
	// .globl	_Z4iterPfS_i
.visible .entry _Z4iterPfS_i(
	.param .u64 .ptr .align 1 _Z4iterPfS_i_param_0,
	.param .u64 .ptr .align 1 _Z4iterPfS_i_param_1,
	.param .u32 _Z4iterPfS_i_param_2
)
{
	.reg .b32 	%r<15>;
	.reg .b32 	%f<24>;
	.reg .b64 	%rd<13>;

	ld.param.u64 	%rd1, [_Z4iterPfS_i_param_0];
	ld.param.u64 	%rd2, [_Z4iterPfS_i_param_1];
	ld.param.u32 	%r1, [_Z4iterPfS_i_param_2];
	cvta.to.global.u64 	%rd3, %rd2;
	cvta.to.global.u64 	%rd4, %rd1;
	mov.u32 	%r2, %ctaid.x;
	mov.u32 	%r3, %tid.x;
	add.s32 	%r4, %r3, 1;
	add.s32 	%r5, %r2, %r4;
	mul.lo.s32 	%r6, %r1, %r2;
	add.s32 	%r7, %r6, %r1;
	add.s32 	%r8, %r4, %r7;
	add.s32 	%r9, %r8, %r1;
	mul.wide.s32 	%rd5, %r9, 4;
	add.s64 	%rd6, %rd4, %rd5;
	ld.global.f32 	%f1, [%rd6];
	add.s32 	%r10, %r4, %r6;
	mul.wide.s32 	%rd7, %r10, 4;
	add.s64 	%rd8, %rd4, %rd7;
	ld.global.f32 	%f2, [%rd8];
	add.f32 	%f3, %f1, %f2;
	add.s32 	%r11, %r3, %r7;
	mul.wide.s32 	%rd9, %r11, 4;
	add.s64 	%rd10, %rd4, %rd9;
	ld.global.f32 	%f4, [%rd10];
	add.f32 	%f5, %f3, %f4;
	ld.global.f32 	%f6, [%rd10+8];
	add.f32 	%f7, %f5, %f6;
	add.s32 	%r12, %r5, 1;
	cvt.rn.f32.u32 	%f8, %r12;
	mul.f32 	%f9, %f8, 0f3C23D70A;
	fma.rn.f32 	%f10, %f9, 0f3BBB989D, 0f3F000000;
	cvt.sat.f32.f32 	%f11, %f10;
	mov.f32 	%f12, 0f4B400001;
	mov.f32 	%f13, 0f437C0000;
	fma.rm.f32 	%f14, %f11, %f13, %f12;
	add.f32 	%f15, %f14, 0fCB40007F;
	neg.f32 	%f16, %f15;
	fma.rn.f32 	%f17, %f9, 0f3FB8AA3B, %f16;
	fma.rn.f32 	%f18, %f9, 0f32A57060, %f17;
	mov.b32 	%r13, %f14;
	shl.b32 	%r14, %r13, 23;
	mov.b32 	%f19, %r14;
	ex2.approx.ftz.f32 	%f20, %f18;
	mul.f32 	%f21, %f20, %f19;
	fma.rn.f32 	%f22, %f21, 0fB951B717, %f7;
	mul.f32 	%f23, %f22, 0f3E800000;
	mul.wide.s32 	%rd11, %r8, 4;
	add.s64 	%rd12, %rd3, %rd11;
	st.global.f32 	[%rd12], %f23;
	ret;

}
.func  (.param .b64 func_retval0) __internal_accurate_pow(
	.param .b64 __internal_accurate_pow_param_0,
	.param .b64 __internal_accurate_pow_param_1
)
{
	.reg .pred 	%p<8>;
	.reg .b32 	%r<49>;
	.reg .b32 	%f<3>;
	.reg .b64 	%fd<109>;

	ld.param.f64 	%fd10, [__internal_accurate_pow_param_0];
	ld.param.f64 	%fd11, [__internal_accurate_pow_param_1];
	{
	.reg .b32 %temp; 
	mov.b64 	{%temp, %r46}, %fd10;
	}
	{
	.reg .b32 %temp; 
	mov.b64 	{%r45, %temp}, %fd10;
	}
	shr.u32 	%r47, %r46, 20;
	setp.gt.u32 	%p1, %r46, 1048575;
	@%p1 bra 	$L__BB3_2;
	mul.f64 	%fd12, %fd10, 0d4350000000000000;
	{
	.reg .b32 %temp; 
	mov.b64 	{%temp, %r46}, %fd12;
	}
	{
	.reg .b32 %temp; 
	mov.b64 	{%r45, %temp}, %fd12;
	}
	shr.u32 	%r16, %r46, 20;
	add.s32 	%r47, %r16, -54;
$L__BB3_2:
	add.s32 	%r48, %r47, -1023;
	and.b32  	%r17, %r46, -2146435073;
	or.b32  	%r18, %r17, 1072693248;
	mov.b64 	%fd107, {%r45, %r18};
	setp.lt.u32 	%p2, %r18, 1073127583;
	@%p2 bra 	$L__BB3_4;
	{
	.reg .b32 %temp; 
	mov.b64 	{%r19, %temp}, %fd107;
	}
	{
	.reg .b32 %temp; 
	mov.b64 	{%temp, %r20}, %fd107;
	}
	add.s32 	%r21, %r20, -1048576;
	mov.b64 	%fd107, {%r19, %r21};
	add.s32 	%r48, %r47, -1022;
$L__BB3_4:
	add.f64 	%fd13, %fd107, 0dBFF0000000000000;
	add.f64 	%fd14, %fd107, 0d3FF0000000000000;
	rcp.approx.ftz.f64 	%fd15, %fd14;
	neg.f64 	%fd16, %fd14;
	fma.rn.f64 	%fd17, %fd16, %fd15, 0d3FF0000000000000;
	fma.rn.f64 	%fd18, %fd17, %fd17, %fd17;
	fma.rn.f64 	%fd19, %fd18, %fd15, %fd15;
	mul.f64 	%fd20, %fd13, %fd19;
	fma.rn.f64 	%fd21, %fd13, %fd19, %fd20;
	mul.f64 	%fd22, %fd21, %fd21;
	fma.rn.f64 	%fd23, %fd22, 0d3EB0F5FF7D2CAFE2, 0d3ED0F5D241AD3B5A;
	fma.rn.f64 	%fd24, %fd23, %fd22, 0d3EF3B20A75488A3F;
	fma.rn.f64 	%fd25, %fd24, %fd22, 0d3F1745CDE4FAECD5;
	fma.rn.f64 	%fd26, %fd25, %fd22, 0d3F3C71C7258A578B;
	fma.rn.f64 	%fd27, %fd26, %fd22, 0d3F6249249242B910;
	fma.rn.f64 	%fd28, %fd27, %fd22, 0d3F89999999999DFB;
	sub.f64 	%fd29, %fd13, %fd21;
	add.f64 	%fd30, %fd29, %fd29;
	neg.f64 	%fd31, %fd21;
	fma.rn.f64 	%fd32, %fd31, %fd13, %fd30;
	mul.f64 	%fd33, %fd19, %fd32;
	fma.rn.f64 	%fd34, %fd22, %fd28, 0d3FB5555555555555;
	mov.f64 	%fd35, 0d3FB5555555555555;
	sub.f64 	%fd36, %fd35, %fd34;
	fma.rn.f64 	%fd37, %fd22, %fd28, %fd36;
	add.f64 	%fd38, %fd37, 0dBC46A4CB00B9E7B0;
	add.f64 	%fd39, %fd34, %fd38;
	sub.f64 	%fd40, %fd34, %fd39;
	add.f64 	%fd41, %fd38, %fd40;
	mul.rn.f64 	%fd42, %fd21, %fd21;
	neg.f64 	%fd43, %fd42;
	fma.rn.f64 	%fd44, %fd21, %fd21, %fd43;
	{
	.reg .b32 %temp; 
	mov.b64 	{%r22, %temp}, %fd33;
	}
	{
	.reg .b32 %temp; 
	mov.b64 	{%temp, %r23}, %fd33;
	}
	add.s32 	%r24, %r23, 1048576;
	mov.b64 	%fd45, {%r22, %r24};
	fma.rn.f64 	%fd46, %fd21, %fd45, %fd44;
	mul.rn.f64 	%fd47, %fd42, %fd21;
	neg.f64 	%fd48, %fd47;
	fma.rn.f64 	%fd49, %fd42, %fd21, %fd48;
	fma.rn.f64 	%fd50, %fd42, %fd33, %fd49;
	fma.rn.f64 	%fd51, %fd46, %fd21, %fd50;
	mul.rn.f64 	%fd52, %fd39, %fd47;
	neg.f64 	%fd53, %fd52;
	fma.rn.f64 	%fd54, %fd39, %fd47, %fd53;
	fma.rn.f64 	%fd55, %fd39, %fd51, %fd54;
	fma.rn.f64 	%fd56, %fd41, %fd47, %fd55;
	add.f64 	%fd57, %fd52, %fd56;
	sub.f64 	%fd58, %fd52, %fd57;
	add.f64 	%fd59, %fd56, %fd58;
	add.f64 	%fd60, %fd21, %fd57;
	sub.f64 	%fd61, %fd21, %fd60;
	add.f64 	%fd62, %fd57, %fd61;
	add.f64 	%fd63, %fd59, %fd62;
	add.f64 	%fd64, %fd33, %fd63;
	add.f64 	%fd65, %fd60, %fd64;
	sub.f64 	%fd66, %fd60, %fd65;
	add.f64 	%fd67, %fd64, %fd66;
	xor.b32  	%r25, %r48, -2147483648;
	mov.b32 	%r26, 1127219200;
	mov.b64 	%fd68, {%r25, %r26};
	mov.b32 	%r27, -2147483648;
	mov.b64 	%fd69, {%r27, %r26};
	sub.f64 	%fd70, %fd68, %fd69;
	fma.rn.f64 	%fd71, %fd70, 0d3FE62E42FEFA39EF, %fd65;
	fma.rn.f64 	%fd72, %fd70, 0dBFE62E42FEFA39EF, %fd71;
	sub.f64 	%fd73, %fd72, %fd65;
	sub.f64 	%fd74, %fd67, %fd73;
	fma.rn.f64 	%fd75, %fd70, 0d3C7ABC9E3B39803F, %fd74;
	add.f64 	%fd76, %fd71, %fd75;
	sub.f64 	%fd77, %fd71, %fd76;
	add.f64 	%fd78, %fd75, %fd77;
	{
	.reg .b32 %temp; 
	mov.b64 	{%temp, %r28}, %fd11;
	}
	{
	.reg .b32 %temp; 
	mov.b64 	{%r29, %temp}, %fd11;
	}
	shl.b32 	%r30, %r28, 1;
	setp.gt.u32 	%p3, %r30, -33554433;
	and.b32  	%r31, %r28, -15728641;
	selp.b32 	%r32, %r31, %r28, %p3;
	mov.b64 	%fd79, {%r29, %r32};
	mul.rn.f64 	%fd80, %fd76, %fd79;
	neg.f64 	%fd81, %fd80;
	fma.rn.f64 	%fd82, %fd76, %fd79, %fd81;
	fma.rn.f64 	%fd83, %fd78, %fd79, %fd82;
	add.f64 	%fd4, %fd80, %fd83;
	sub.f64 	%fd84, %fd80, %fd4;
	add.f64 	%fd5, %fd83, %fd84;
	fma.rn.f64 	%fd85, %fd4, 0d3FF71547652B82FE, 0d4338000000000000;
	{
	.reg .b32 %temp; 
	mov.b64 	{%r13, %temp}, %fd85;
	}
	mov.f64 	%fd86, 0dC338000000000000;
	add.rn.f64 	%fd87, %fd85, %fd86;
	fma.rn.f64 	%fd88, %fd87, 0dBFE62E42FEFA39EF, %fd4;
	fma.rn.f64 	%fd89, %fd87, 0dBC7ABC9E3B39803F, %fd88;
	fma.rn.f64 	%fd90, %fd89, 0d3E5ADE1569CE2BDF, 0d3E928AF3FCA213EA;
	fma.rn.f64 	%fd91, %fd90, %fd89, 0d3EC71DEE62401315;
	fma.rn.f64 	%fd92, %fd91, %fd89, 0d3EFA01997C89EB71;
	fma.rn.f64 	%fd93, %fd92, %fd89, 0d3F2A01A014761F65;
	fma.rn.f64 	%fd94, %fd93, %fd89, 0d3F56C16C1852B7AF;
	fma.rn.f64 	%fd95, %fd94, %fd89, 0d3F81111111122322;
	fma.rn.f64 	%fd96, %fd95, %fd89, 0d3FA55555555502A1;
	fma.rn.f64 	%fd97, %fd96, %fd89, 0d3FC5555555555511;
	fma.rn.f64 	%fd98, %fd97, %fd89, 0d3FE000000000000B;
	fma.rn.f64 	%fd99, %fd98, %fd89, 0d3FF0000000000000;
	fma.rn.f64 	%fd100, %fd99, %fd89, 0d3FF0000000000000;
	{
	.reg .b32 %temp; 
	mov.b64 	{%r14, %temp}, %fd100;
	}
	{
	.reg .b32 %temp; 
	mov.b64 	{%temp, %r15}, %fd100;
	}
	shl.b32 	%r33, %r13, 20;
	add.s32 	%r34, %r33, %r15;
	mov.b64 	%fd108, {%r14, %r34};
	{
	.reg .b32 %temp; 
	mov.b64 	{%temp, %r35}, %fd4;
	}
	mov.b32 	%f2, %r35;
	abs.f32 	%f1, %f2;
	setp.lt.f32 	%p4, %f1, 0f4086232B;
	@%p4 bra 	$L__BB3_7;
	setp.lt.f64 	%p5, %fd4, 0d0000000000000000;
	add.f64 	%fd101, %fd4, 0d7FF0000000000000;
	selp.f64 	%fd108, 0d0000000000000000, %fd101, %p5;
	setp.geu.f32 	%p6, %f1, 0f40874800;
	@%p6 bra 	$L__BB3_7;
	shr.u32 	%r36, %r13, 31;
	add.s32 	%r37, %r13, %r36;
	shr.s32 	%r38, %r37, 1;
	shl.b32 	%r39, %r38, 20;
	add.s32 	%r40, %r15, %r39;
	mov.b64 	%fd102, {%r14, %r40};
	sub.s32 	%r41, %r13, %r38;
	shl.b32 	%r42, %r41, 20;
	add.s32 	%r43, %r42, 1072693248;
	mov.b32 	%r44, 0;
	mov.b64 	%fd103, {%r44, %r43};
	mul.f64 	%fd108, %fd103, %fd102;
$L__BB3_7:
	abs.f64 	%fd104, %fd108;
	setp.eq.f64 	%p7, %fd104, 0d7FF0000000000000;
	fma.rn.f64 	%fd105, %fd108, %fd5, %fd108;
	selp.f64 	%fd106, %fd108, %fd105, %p7;
	st.param.f64 	[func_retval0], %fd106;
	ret;

}


// ===== COMPILED SASS (sm_100) =====

	.target	sm_100

	.elftype	@"ET_EXEC"


//--------------------- .note.nv.tkinfo           --------------------------
	.section	.note.nv.tkinfo,"",@"SHT_NOTE"
	.sectionflags	@"SHF_NOTE_NV_TKINFO"
	.tkinfo
        /*0018*/ 	.word	0x00000002
        /*0030*/ 	.string	""
        /*0030*/ 	.string	"ptxas"
        /*0030*/ 	.string	"Cuda compilation tools, release 13.0, V13.0.88"
        /*0030*/ 	.string	"Build cuda_13.0.r13.0/compiler.36424714_0"
        /*0030*/ 	.string	"-arch sm_100 -m 64 "



//--------------------- .note.nv.cuinfo           --------------------------
	.section	.note.nv.cuinfo,"",@"SHT_NOTE"
	.sectionflags	@"SHF_NOTE_NV_CUINFO"
        /*0018*/ 	.short	0x0002
        /*001a*/ 	.short	0x0064
        /*001c*/ 	.short	0x0082
	.zero		2


//--------------------- .nv.info                  --------------------------
	.section	.nv.info,"",@"SHT_CUDA_INFO"
	.align	4


	//----- nvinfo : EIATTR_REGCOUNT
	.align		4
        /*0000*/ 	.byte	0x04, 0x2f
        /*0002*/ 	.short	(.L_3 - .L_2)
	.align		4
.L_2:
        /*0004*/ 	.word	index@(_Z12initGaussIntv)
        /*0008*/ 	.word	0x0000001a


	//----- nvinfo : EIATTR_FRAME_SIZE
	.align		4
.L_3:
        /*000c*/ 	.byte	0x04, 0x11
        /*000e*/ 	.short	(.L_5 - .L_4)
	.align		4
.L_4:
        /*0010*/ 	.word	index@(_Z12initGaussIntv)
        /*0014*/ 	.word	0x00000000


	//----- nvinfo : EIATTR_REGCOUNT
	.align		4
.L_5:
        /*0018*/ 	.byte	0x04, 0x2f
        /*001a*/ 	.short	(.L_7 - .L_6)
	.align		4
.L_6:
        /*001c*/ 	.word	index@(_Z15form_matrix_newPf)
        /*0020*/ 	.word	0x0000004e


	//----- nvinfo : EIATTR_FRAME_SIZE
	.align		4
.L_7:
        /*0024*/ 	.byte	0x04, 0x11
        /*0026*/ 	.short	(.L_9 - .L_8)
	.align		4
.L_8:
        /*0028*/ 	.word	index@($_Z15form_matrix_newPf$__internal_accurate_pow)
        /*002c*/ 	.word	0x00000000


	//----- nvinfo : EIATTR_FRAME_SIZE
	.align		4
.L_9:
        /*0030*/ 	.byte	0x04, 0x11
        /*0032*/ 	.short	(.L_11 - .L_10)
	.align		4
.L_10:
        /*0034*/ 	.word	index@(_Z15form_matrix_newPf)
        /*0038*/ 	.word	0x00000000


	//----- nvinfo : EIATTR_REGCOUNT
	.align		4
.L_11:
        /*003c*/ 	.byte	0x04, 0x2f
        /*003e*/ 	.short	(.L_13 - .L_12)
	.align		4
.L_12:
        /*0040*/ 	.word	index@(_Z4iterPfS_i)
        /*0044*/ 	.word	0x00000014


	//----- nvinfo : EIATTR_FRAME_SIZE
	.align		4
.L_13:
        /*0048*/ 	.byte	0x04, 0x11
        /*004a*/ 	.short	(.L_15 - .L_14)
	.align		4
.L_14:
        /*004c*/ 	.word	index@(_Z4iterPfS_i)
        /*0050*/ 	.word	0x00000000


	//----- nvinfo : EIATTR_MIN_STACK_SIZE
	.align		4
.L_15:
        /*0054*/ 	.byte	0x04, 0x12
        /*0056*/ 	.short	(.L_17 - .L_16)
	.align		4
.L_16:
        /*0058*/ 	.word	index@(_Z4iterPfS_i)
        /*005c*/ 	.word	0x00000000


	//----- nvinfo : EIATTR_MIN_STACK_SIZE
	.align		4
.L_17:
        /*0060*/ 	.byte	0x04, 0x12
        /*0062*/ 	.short	(.L_19 - .L_18)
	.align		4
.L_18:
        /*0064*/ 	.word	index@(_Z15form_matrix_newPf)
        /*0068*/ 	.word	0x00000000


	//----- nvinfo : EIATTR_MIN_STACK_SIZE
	.align		4
.L_19:
        /*006c*/ 	.byte	0x04, 0x12
        /*006e*/ 	.short	(.L_21 - .L_20)
	.align		4
.L_20:
        /*0070*/ 	.word	index@(_Z12initGaussIntv)
        /*0074*/ 	.word	0x00000000
.L_21:


//--------------------- .nv.compat                --------------------------
	.section	.nv.compat,"",@"SHT_CUDA_COMPAT_INFO"
	.align	4
        /*0000*/ 	.byte	0x02, 0x09, 0x00, 0x00, 0x02, 0x02, 0x01, 0x00, 0x02, 0x05, 0x05, 0x00, 0x03, 0x07, 0x01, 0x01
        /*0010*/ 	.byte	0x02, 0x03, 0x00, 0x00, 0x02, 0x06, 0x01, 0x00, 0x04, 0x0b, 0x08, 0x00, 0x01, 0x00, 0x00, 0x00
        /*0020*/ 	.byte	0x00, 0x00, 0x00, 0x00


//--------------------- .nv.info._Z4iterPfS_i     --------------------------
	.section	.nv.info._Z4iterPfS_i,"",@"SHT_CUDA_INFO"
	.sectionflags	@""
	.align	4


	//----- nvinfo : EIATTR_CUDA_API_VERSION
	.align		4
        /*0000*/ 	.byte	0x04, 0x37
        /*0002*/ 	.short	(.L_23 - .L_22)
.L_22:
        /*0004*/ 	.word	0x00000082


	//----- nvinfo : EIATTR_KPARAM_INFO
	.align		4
.L_23:
        /*0008*/ 	.byte	0x04, 0x17
        /*000a*/ 	.short	(.L_25 - .L_24)
.L_24:
        /*000c*/ 	.word	0x00000000
        /*0010*/ 	.short	0x0002
        /*0012*/ 	.short	0x0010
        /*0014*/ 	.byte	0x00, 0xf0, 0x11, 0x00


	//----- nvinfo : EIATTR_KPARAM_INFO
	.align		4
.L_25:
        /*0018*/ 	.byte	0x04, 0x17
        /*001a*/ 	.short	(.L_27 - .L_26)
.L_26:
        /*001c*/ 	.word	0x00000000
        /*0020*/ 	.short	0x0001
        /*0022*/ 	.short	0x0008
        /*0024*/ 	.byte	0x00, 0xf5, 0x21, 0x00


	//----- nvinfo : EIATTR_KPARAM_INFO
	.align		4
.L_27:
        /*0028*/ 	.byte	0x04, 0x17
        /*002a*/ 	.short	(.L_29 - .L_28)
.L_28:
        /*002c*/ 	.word	0x00000000
        /*0030*/ 	.short	0x0000
        /*0032*/ 	.short	0x0000
        /*0034*/ 	.byte	0x00, 0xf5, 0x21, 0x00


	//----- nvinfo : EIATTR_SPARSE_MMA_MASK
	.align		4
.L_29:
        /*0038*/ 	.byte	0x03, 0x50
        /*003a*/ 	.short	0x0000


	//----- nvinfo : EIATTR_MAXREG_COUNT
	.align		4
        /*003c*/ 	.byte	0x03, 0x1b
        /*003e*/ 	.short	0x00ff


	//----- nvinfo : EIATTR_MERCURY_ISA_VERSION
	.align		4
        /*0040*/ 	.byte	0x03, 0x5f
        /*0042*/ 	.short	0x0101


	//----- nvinfo : EIATTR_VRC_CTA_INIT_COUNT
	.align		4
        /*0044*/ 	.byte	0x02, 0x4a
	.zero		1
	.zero		1


	//----- nvinfo : EIATTR_EXIT_INSTR_OFFSETS
	.align		4
        /*0048*/ 	.byte	0x04, 0x1c
        /*004a*/ 	.short	(.L_31 - .L_30)


	//   ....[0]....
.L_30:
        /*004c*/ 	.word	0x00000280


	//----- nvinfo : EIATTR_CBANK_PARAM_SIZE
	.align		4
.L_31:
        /*0050*/ 	.byte	0x03, 0x19
        /*0052*/ 	.short	0x0014


	//----- nvinfo : EIATTR_PARAM_CBANK
	.align		4
        /*0054*/ 	.byte	0x04, 0x0a
        /*0056*/ 	.short	(.L_33 - .L_32)
	.align		4
.L_32:
        /*0058*/ 	.word	index@(.nv.constant0._Z4iterPfS_i)
        /*005c*/ 	.short	0x0380
        /*005e*/ 	.short	0x0014


	//----- nvinfo : EIATTR_SW_WAR
	.align		4
.L_33:
        /*0060*/ 	.byte	0x04, 0x36
        /*0062*/ 	.short	(.L_35 - .L_34)
.L_34:
        /*0064*/ 	.word	0x00000008
.L_35:


//--------------------- .nv.info._Z15form_matrix_newPf --------------------------
	.section	.nv.info._Z15form_matrix_newPf,"",@"SHT_CUDA_INFO"
	.sectionflags	@""
	.align	4


	//----- nvinfo : EIATTR_CUDA_API_VERSION
	.align		4
        /*0000*/ 	.byte	0x04, 0x37
        /*0002*/ 	.short	(.L_37 - .L_36)
.L_36:
        /*0004*/ 	.word	0x00000082


	//----- nvinfo : EIATTR_KPARAM_INFO
	.align		4
.L_37:
        /*0008*/ 	.byte	0x04, 0x17
        /*000a*/ 	.short	(.L_39 - .L_38)
.L_38:
        /*000c*/ 	.word	0x00000000
        /*0010*/ 	.short	0x0000
        /*0012*/ 	.short	0x0000
        /*0014*/ 	.byte	0x00, 0xf5, 0x21, 0x00


	//----- nvinfo : EIATTR_SPARSE_MMA_MASK
	.align		4
.L_39:
        /*0018*/ 	.byte	0x03, 0x50
        /*001a*/ 	.short	0x0000


	//----- nvinfo : EIATTR_MAXREG_COUNT
	.align		4
        /*001c*/ 	.byte	0x03, 0x1b
        /*001e*/ 	.short	0x00ff


	//----- nvinfo : EIATTR_MERCURY_ISA_VERSION
	.align		4
        /*0020*/ 	.byte	0x03, 0x5f
        /*0022*/ 	.short	0x0101


	//----- nvinfo : EIATTR_VRC_CTA_INIT_COUNT
	.align		4
        /*0024*/ 	.byte	0x02, 0x4a
	.zero		1
	.zero		1


	//----- nvinfo : EIATTR_EXIT_INSTR_OFFSETS
	.align		4
        /*0028*/ 	.byte	0x04, 0x1c
        /*002a*/ 	.short	(.L_41 - .L_40)


	//   ....[0]....
.L_40:
        /*002c*/ 	.word	0x00002130


	//----- nvinfo : EIATTR_CRS_STACK_SIZE
	.align		4
.L_41:
        /*0030*/ 	.byte	0x04, 0x1e
        /*0032*/ 	.short	(.L_43 - .L_42)
.L_42:
        /*0034*/ 	.word	0x00000000


	//----- nvinfo : EIATTR_CBANK_PARAM_SIZE
	.align		4
.L_43:
        /*0038*/ 	.byte	0x03, 0x19
        /*003a*/ 	.short	0x0008


	//----- nvinfo : EIATTR_PARAM_CBANK
	.align		4
        /*003c*/ 	.byte	0x04, 0x0a
        /*003e*/ 	.short	(.L_45 - .L_44)
	.align		4
.L_44:
        /*0040*/ 	.word	index@(.nv.constant0._Z15form_matrix_newPf)
        /*0044*/ 	.short	0x0380
        /*0046*/ 	.short	0x0008


	//----- nvinfo : EIATTR_SW_WAR
	.align		4
.L_45:
        /*0048*/ 	.byte	0x04, 0x36
        /*004a*/ 	.short	(.L_47 - .L_46)
.L_46:
        /*004c*/ 	.word	0x00000008
.L_47:


//--------------------- .nv.info._Z12initGaussIntv --------------------------
	.section	.nv.info._Z12initGaussIntv,"",@"SHT_CUDA_INFO"
	.sectionflags	@""
	.align	4


	//----- nvinfo : EIATTR_CUDA_API_VERSION
	.align		4
        /*0000*/ 	.byte	0x04, 0x37
        /*0002*/ 	.short	(.L_49 - .L_48)
.L_48:
        /*0004*/ 	.word	0x00000082


	//----- nvinfo : EIATTR_SPARSE_MMA_MASK
	.align		4
.L_49:
        /*0008*/ 	.byte	0x03, 0x50
        /*000a*/ 	.short	0x0000


	//----- nvinfo : EIATTR_MAXREG_COUNT
	.align		4
        /*000c*/ 	.byte	0x03, 0x1b
        /*000e*/ 	.short	0x00ff


	//----- nvinfo : EIATTR_MERCURY_ISA_VERSION
	.align		4
        /*0010*/ 	.byte	0x03, 0x5f
        /*0012*/ 	.short	0x0101


	//----- nvinfo : EIATTR_VRC_CTA_INIT_COUNT
	.align		4
        /*0014*/ 	.byte	0x02, 0x4a
	.zero		1
	.zero		1


	//----- nvinfo : EIATTR_EXIT_INSTR_OFFSETS
	.align		4
        /*0018*/ 	.byte	0x04, 0x1c
        /*001a*/ 	.short	(.L_51 - .L_50)


	//   ....[0]....
.L_50:
        /*001c*/ 	.word	0x00000540


	//----- nvinfo : EIATTR_SW_WAR
	.align		4
.L_51:
        /*0020*/ 	.byte	0x04, 0x36
        /*0022*/ 	.short	(.L_53 - .L_52)
.L_52:
        /*0024*/ 	.word	0x00000008
.L_53:


//--------------------- .nv.callgraph             --------------------------
	.section	.nv.callgraph,"",@"SHT_CUDA_CALLGRAPH"
	.align	4
	.sectionentsize	8
	.align		4
        /*0000*/ 	.word	0x00000000
	.align		4
        /*0004*/ 	.word	0xffffffff
	.align		4
        /*0008*/ 	.word	0x00000000
	.align		4
        /*000c*/ 	.word	0xfffffffe
	.align		4
        /*0010*/ 	.word	0x00000000
	.align		4
        /*0014*/ 	.word	0xfffffffd
	.align		4
        /*0018*/ 	.word	0x00000000
	.align		4
        /*001c*/ 	.word	0xfffffffc


//--------------------- .nv.constant4             --------------------------
	.section	.nv.constant4,"a",@progbits
	.align	8
	.align		8
.nv.constant4:
        /*0000*/ 	.dword	nodes
	.align		8
        /*0008*/ 	.dword	weights


//--------------------- .text._Z4iterPfS_i        --------------------------
	.section	.text._Z4iterPfS_i,"ax",@progbits
	.align	128
        .global         _Z4iterPfS_i
        .type           _Z4iterPfS_i,@function
        .size           _Z4iterPfS_i,(.L_x_28 - _Z4iterPfS_i)
        .other          _Z4iterPfS_i,@"STO_CUDA_ENTRY STV_DEFAULT"
_Z4iterPfS_i:
.text._Z4iterPfS_i:
[----:B------:R-:W-:Y:S01]  /*0000*/  LDC R1, c[0x0][0x37c] ;  /* 0x0000df00ff017b82 */ /* 0x000fe20000000800 */
[----:B------:R-:W0:Y:S07]  /*0010*/  S2R R15, SR_CTAID.X ;  /* 0x00000000000f7919 */ /* 0x000e2e0000002500 */
[----:B------:R-:W0:Y:S01]  /*0020*/  LDC R9, c[0x0][0x390] ;  /* 0x0000e400ff097b82 */ /* 0x000e220000000800 */
[----:B------:R-:W1:Y:S01]  /*0030*/  LDCU.64 UR4, c[0x0][0x358] ;  /* 0x00006b00ff0477ac */ /* 0x000e620008000a00 */
[----:B------:R-:W2:Y:S06]  /*0040*/  S2R R2, SR_TID.X ;  /* 0x0000000000027919 */ /* 0x000eac0000002100 */
[----:B------:R-:W3:Y:S01]  /*0050*/  LDC.64 R6, c[0x0][0x380] ;  /* 0x0000e000ff067b82 */ /* 0x000ee20000000a00 */
[----:B0-----:R-:W-:Y:S01]  /*0060*/  IMAD R3, R15, R9, R9 ;  /* 0x000000090f037224 */ /* 0x001fe200078e0209 */
[----:B--2---:R-:W-:-:S04]  /*0070*/  IADD3 R8, PT, PT, R2, 0x1, RZ ;  /* 0x0000000102087810 */ /* 0x004fc80007ffe0ff */
[----:B------:R-:W-:Y:S02]  /*0080*/  IADD3 R11, PT, PT, R3, R2, RZ ;  /* 0x00000002030b7210 */ /* 0x000fe40007ffe0ff */
[----:B------:R-:W-:Y:S01]  /*0090*/  IADD3 R0, PT, PT, R8, R3, RZ ;  /* 0x0000000308007210 */ /* 0x000fe20007ffe0ff */
[----:B------:R-:W-:-:S03]  /*00a0*/  IMAD R5, R15, R9, R8 ;  /* 0x000000090f057224 */ /* 0x000fc600078e0208 */
[----:B------:R-:W-:Y:S01]  /*00b0*/  IADD3 R9, PT, PT, R0, R9, RZ ;  /* 0x0000000900097210 */ /* 0x000fe20007ffe0ff */
[----:B---3--:R-:W-:-:S04]  /*00c0*/  IMAD.WIDE R4, R5, 0x4, R6 ;  /* 0x0000000405047825 */ /* 0x008fc800078e0206 */
[--C-:B------:R-:W-:Y:S02]  /*00d0*/  IMAD.WIDE R2, R9, 0x4, R6.reuse ;  /* 0x0000000409027825 */ /* 0x100fe400078e0206 */
[----:B-1----:R-:W2:Y:S02]  /*00e0*/  LDG.E R4, desc[UR4][R4.64] ;  /* 0x0000000404047981 */ /* 0x002ea4000c1e1900 */
[----:B------:R-:W-:Y:S02]  /*00f0*/  IMAD.WIDE R6, R11, 0x4, R6 ;  /* 0x000000040b067825 */ /* 0x000fe400078e0206 */
[----:B------:R0:W2:Y:S04]  /*0100*/  LDG.E R9, desc[UR4][R2.64] ;  /* 0x0000000402097981 */ /* 0x0000a8000c1e1900 */
[----:B------:R-:W3:Y:S04]  /*0110*/  LDG.E R11, desc[UR4][R6.64] ;  /* 0x00000004060b7981 */ /* 0x000ee8000c1e1900 */
[----:B------:R1:W4:Y:S01]  /*0120*/  LDG.E R13, desc[UR4][R6.64+0x8] ;  /* 0x00000804060d7981 */ /* 0x000322000c1e1900 */
[----:B------:R-:W-:Y:S01]  /*0130*/  IADD3 R8, PT, PT, R15, 0x1, R8 ;  /* 0x000000010f087810 */ /* 0x000fe20007ffe008 */
[----:B------:R-:W-:Y:S01]  /*0140*/  HFMA2 R15, -RZ, RZ, 0.96630859375, -0.0022525787353515625 ;  /* 0x3bbb989dff0f7431 */ /* 0x000fe200000001ff */
[----:B------:R-:W-:Y:S01]  /*0150*/  MOV R17, 0x437c0000 ;  /* 0x437c000000117802 */ /* 0x000fe20000000f00 */
[----:B0-----:R-:W0:Y:S01]  /*0160*/  LDC.64 R2, c[0x0][0x388] ;  /* 0x0000e200ff027b82 */ /* 0x001e220000000a00 */
[----:B------:R-:W-:-:S05]  /*0170*/  I2FP.F32.U32 R8, R8 ;  /* 0x0000000800087245 */ /* 0x000fca0000201000 */
[----:B------:R-:W-:-:S04]  /*0180*/  FMUL R8, R8, 0.0099999997764825820923 ;  /* 0x3c23d70a08087820 */ /* 0x000fc80000400000 */
[----:B------:R-:W-:-:S04]  /*0190*/  FFMA.SAT R10, R8, R15, 0.5 ;  /* 0x3f000000080a7423 */ /* 0x000fc8000000200f */
[----:B------:R-:W-:-:S04]  /*01a0*/  FFMA.RM R10, R10, R17, 12582913 ;  /* 0x4b4000010a0a7423 */ /* 0x000fc80000004011 */
[----:B------:R-:W-:-:S04]  /*01b0*/  FADD R5, R10, -12583039 ;  /* 0xcb40007f0a057421 */ /* 0x000fc80000000000 */
[----:B------:R-:W-:-:S04]  /*01c0*/  FFMA R5, R8, 1.4426950216293334961, -R5 ;  /* 0x3fb8aa3b08057823 */ /* 0x000fc80000000805 */
[----:B------:R-:W-:-:S06]  /*01d0*/  FFMA R5, R8, 1.925963033500011079e-08, R5 ;  /* 0x32a5706008057823 */ /* 0x000fcc0000000005 */
[----:B------:R-:W1:Y:S01]  /*01e0*/  MUFU.EX2 R5, R5 ;  /* 0x0000000500057308 */ /* 0x000e620000000800 */
[----:B------:R-:W-:Y:S01]  /*01f0*/  SHF.L.U32 R10, R10, 0x17, RZ ;  /* 0x000000170a0a7819 */ /* 0x000fe200000006ff */
[----:B0-----:R-:W-:-:S04]  /*0200*/  IMAD.WIDE R2, R0, 0x4, R2 ;  /* 0x0000000400027825 */ /* 0x001fc800078e0202 */
[----:B-1----:R-:W-:Y:S01]  /*0210*/  FMUL R7, R10, R5 ;  /* 0x000000050a077220 */ /* 0x002fe20000400000 */
[----:B--2---:R-:W-:-:S04]  /*0220*/  FADD R4, R9, R4 ;  /* 0x0000000409047221 */ /* 0x004fc80000000000 */
[----:B---3--:R-:W-:-:S04]  /*0230*/  FADD R4, R4, R11 ;  /* 0x0000000b04047221 */ /* 0x008fc80000000000 */
[----:B----4-:R-:W-:-:S04]  /*0240*/  FADD R4, R4, R13 ;  /* 0x0000000d04047221 */ /* 0x010fc80000000000 */
[----:B------:R-:W-:-:S04]  /*0250*/  FFMA R4, R7, -0.00019999999494757503271, R4 ;  /* 0xb951b71707047823 */ /* 0x000fc80000000004 */
[----:B------:R-:W-:-:S05]  /*0260*/  FMUL R7, R4, 0.25 ;  /* 0x3e80000004077820 */ /* 0x000fca0000400000 */
[----:B------:R-:W-:Y:S01]  /*0270*/  STG.E desc[UR4][R2.64], R7 ;  /* 0x0000000702007986 */ /* 0x000fe2000c101904 */
[----:B------:R-:W-:Y:S05]  /*0280*/  EXIT ;  /* 0x000000000000794d */ /* 0x000fea0003800000 */
.L_x_0:
[----:B------:R-:W-:-:S00]  /*0290*/  BRA `(.L_x_0) ;  /* 0xfffffffc00fc7947 */ /* 0x000fc0000383ffff */
[----:B------:R-:W-:-:S00]  /*02a0*/  NOP ;  /* 0x0000000000007918 */ /* 0x000fc00000000000 */
        /* <DEDUP_REMOVED lines=13> */
.L_x_28:


//--------------------- .text._Z15form_matrix_newPf --------------------------
	.section	.text._Z15form_matrix_newPf,"ax",@progbits
	.align	128
        .global         _Z15form_matrix_newPf
        .type           _Z15form_matrix_newPf,@function
        .size           _Z15form_matrix_newPf,(.L_x_27 - _Z15form_matrix_newPf)
        .other          _Z15form_matrix_newPf,@"STO_CUDA_ENTRY STV_DEFAULT"
_Z15form_matrix_newPf:
.text._Z15form_matrix_newPf:
[----:B------:R-:W-:Y:S01]  /*0000*/  LDC R1, c[0x0][0x37c] ;  /* 0x0000df00ff017b82 */ /* 0x000fe20000000800 */
[----:B------:R-:W0:Y:S07]  /*0010*/  S2R R2, SR_TID.X ;  /* 0x0000000000027919 */ /* 0x000e2e0000002100 */
[----:B------:R-:W1:Y:S01]  /*0020*/  S2UR UR9, SR_CTAID.X ;  /* 0x00000000000979c3 */ /* 0x000e620000002500 */
[----:B------:R-:W-:Y:S01]  /*0030*/  CS2R R22, SRZ ;  /* 0x0000000000167805 */ /* 0x000fe2000001ff00 */
[----:B------:R-:W2:Y:S01]  /*0040*/  LDCU.64 UR14, c[0x0][0x358] ;  /* 0x00006b00ff0e77ac */ /* 0x000ea20008000a00 */
[----:B------:R-:W-:Y:S01]  /*0050*/  UMOV UR17, 0x1 ;  /* 0x0000000100117882 */ /* 0x000fe20000000000 */
[----:B-1----:R-:W-:-:S04]  /*0060*/  UIMAD.WIDE.U32 UR4, UR9, 0x66666667, URZ ;  /* 0x66666667090478a5 */ /* 0x002fc8000f8e00ff */
[----:B------:R-:W-:Y:S01]  /*0070*/  USHF.R.U32.HI UR8, URZ, 0x2, UR5 ;  /* 0x00000002ff087899 */ /* 0x000fe20008011605 */
[----:B0-----:R-:W-:-:S03]  /*0080*/  LOP3.LUT R73, R2, 0xffff, RZ, 0xc0, !PT ;  /* 0x0000ffff02497812 */ /* 0x001fc600078ec0ff */
[----:B------:R-:W-:Y:S02]  /*0090*/  UIMAD UR9, UR8, -0xa, UR9 ;  /* 0xfffffff6080978a4 */ /* 0x000fe4000f8e0209 */
[----:B------:R-:W-:-:S03]  /*00a0*/  IMAD R73, R73, 0x199a, RZ ;  /* 0x0000199a49497824 */ /* 0x000fc600078e02ff */
[----:B------:R-:W-:Y:S02]  /*00b0*/  I2F.F64.U32 R20, UR8 ;  /* 0x0000000800147d12 */ /* 0x000fe40008201800 */
[----:B------:R-:W-:-:S04]  /*00c0*/  SHF.R.U32.HI R0, RZ, 0x10, R73 ;  /* 0x00000010ff007819 */ /* 0x000fc80000011649 */
[----:B------:R-:W-:Y:S02]  /*00d0*/  PRMT R0, R0, 0x9910, RZ ;  /* 0x0000991000007816 */ /* 0x000fe400000000ff */
[----:B------:R-:W0:Y:S03]  /*00e0*/  I2F.F64.U32 R4, UR9 ;  /* 0x0000000900047d12 */ /* 0x000e260008201800 */
[----:B------:R-:W-:-:S04]  /*00f0*/  IMAD R0, R0, 0xa, RZ ;  /* 0x0000000a00007824 */ /* 0x000fc800078e02ff */
[----:B------:R-:W-:Y:S01]  /*0100*/  IMAD.MOV R0, RZ, RZ, -R0 ;  /* 0x000000ffff007224 */ /* 0x000fe200078e0a00 */
[----:B------:R-:W-:Y:S04]  /*0110*/  I2F.F64.U16 R18, R73.H1 ;  /* 0x1000004900127312 */ /* 0x000fe80000101800 */
[----:B------:R-:W-:Y:S02]  /*0120*/  PRMT R71, R0, 0x7710, RZ ;  /* 0x0000771000477816 */ /* 0x000fe400000000ff */
[----:B0-----:R-:W-:Y:S02]  /*0130*/  R2UR UR13, R5 ;  /* 0x00000000050d72ca */ /* 0x001fe400000e0000 */
[----:B------:R-:W-:Y:S01]  /*0140*/  R2UR UR12, R4 ;  /* 0x00000000040c72ca */ /* 0x000fe200000e0000 */
[----:B------:R-:W-:-:S04]  /*0150*/  IMAD.IADD R71, R71, 0x1, R2 ;  /* 0x0000000147477824 */ /* 0x000fc800078e0202 */
[----:B------:R-:W0:Y:S06]  /*0160*/  I2F.F64.U16 R16, R71 ;  /* 0x0000004700107312 */ /* 0x000e2c0000101800 */
[----:B------:R-:W-:Y:S02]  /*0170*/  USHF.R.U32.HI UR4, URZ, 0x14, UR13 ;  /* 0x00000014ff047899 */ /* 0x000fe4000801160d */
[----:B------:R-:W-:Y:S02]  /*0180*/  UISETP.GE.AND UP0, UPT, UR13, URZ, UPT ;  /* 0x000000ff0d00728c */ /* 0x000fe4000bf06270 */
[----:B------:R-:W-:-:S02]  /*0190*/  ULOP3.LUT UR4, UR4, 0x7ff, URZ, 0xc0, !UPT ;  /* 0x000007ff04047892 */ /* 0x000fc4000f8ec0ff */
[----:B------:R-:W-:Y:S02]  /*01a0*/  USEL UR11, URZ, 0x7ff00000, !UP0 ;  /* 0x7ff00000ff0b7887 */ /* 0x000fe4000c000000 */
[----:B------:R-:W-:Y:S01]  /*01b0*/  UIADD3 UR4, UPT, UPT, UR4, -0x3f4, URZ ;  /* 0xfffffc0c04047890 */ /* 0x000fe2000fffe0ff */
[----:B0-----:R-:W-:Y:S02]  /*01c0*/  SHF.R.U32.HI R0, RZ, 0x14, R17 ;  /* 0x00000014ff007819 */ /* 0x001fe40000011611 */
[C---:B------:R-:W-:Y:S01]  /*01d0*/  ISETP.GE.AND P0, PT, R17.reuse, RZ, PT ;  /* 0x000000ff1100720c */ /* 0x040fe20003f06270 */
[----:B------:R-:W-:Y:S01]  /*01e0*/  USHF.L.U64.HI UR16, UR12, UR4, UR13 ;  /* 0x000000040c107299 */ /* 0x000fe2000801020d */
[----:B------:R-:W-:Y:S01]  /*01f0*/  LOP3.LUT R0, R0, 0x7ff, RZ, 0xc0, !PT ;  /* 0x000007ff00007812 */ /* 0x000fe200078ec0ff */
[----:B------:R-:W-:Y:S01]  /*0200*/  USHF.L.U32 UR10, UR12, UR4, URZ ;  /* 0x000000040c0a7299 */ /* 0x000fe200080006ff */
[----:B------:R-:W-:Y:S02]  /*0210*/  SEL R72, RZ, 0x7ff00000, !P0 ;  /* 0x7ff00000ff487807 */ /* 0x000fe40004000000 */
[----:B------:R-:W-:Y:S01]  /*0220*/  LOP3.LUT R70, R17, 0x7fffffff, RZ, 0xc0, !PT ;  /* 0x7fffffff11467812 */ /* 0x000fe200078ec0ff */
[----:B------:R-:W-:-:S02]  /*0230*/  VIADD R67, R0, 0xfffffc0c ;  /* 0xfffffc0c00437836 */ /* 0x000fc40000000000 */
[----:B------:R-:W-:-:S03]  /*0240*/  VIADD R69, R72, 0x80000000 ;  /* 0x8000000048457836 */ /* 0x000fc60000000000 */
[CC--:B------:R-:W-:Y:S02]  /*0250*/  SHF.L.U64.HI R68, R16.reuse, R67.reuse, R17 ;  /* 0x0000004310447219 */ /* 0x0c0fe40000010211 */
[----:B--2---:R-:W-:-:S07]  /*0260*/  SHF.L.U32 R67, R16, R67, RZ ;  /* 0x0000004310437219 */ /* 0x004fce00000006ff */
.L_x_23:
[----:B------:R-:W-:-:S05]  /*0270*/  UMOV UR4, URZ ;  /* 0x000000ff00047c82 */ /* 0x000fca0008000000 */
.L_x_22:
[----:B------:R-:W0:Y:S02]  /*0280*/  LDCU.64 UR6, c[0x4][URZ] ;  /* 0x01000000ff0677ac */ /* 0x000e240008000a00 */
[----:B0-----:R-:W-:-:S06]  /*0290*/  UIMAD.WIDE.U32 UR6, UR4, 0x8, UR6 ;  /* 0x00000008040678a5 */ /* 0x001fcc000f8e0006 */
[----:B------:R-:W-:Y:S02]  /*02a0*/  IMAD.U32 R2, RZ, RZ, UR6 ;  /* 0x00000006ff027e24 */ /* 0x000fe4000f8e00ff */
[----:B------:R-:W-:-:S03]  /*02b0*/  IMAD.U32 R3, RZ, RZ, UR7 ;  /* 0x00000007ff037e24 */ /* 0x000fc6000f8e00ff */
[----:B------:R-:W0:Y:S03]  /*02c0*/  LDCU.64 UR6, c[0x4][0x8] ;  /* 0x01000100ff0677ac */ /* 0x000e260008000a00 */
[----:B------:R-:W2:Y:S01]  /*02d0*/  LDG.E.64 R2, desc[UR14][R2.64] ;  /* 0x0000000e02027981 */ /* 0x000ea2000c1e1b00 */
[----:B0-----:R-:W-:-:S06]  /*02e0*/  UIMAD.WIDE.U32 UR6, UR4, 0x8, UR6 ;  /* 0x00000008040678a5 */ /* 0x001fcc000f8e0006 */
[----:B------:R-:W-:Y:S02]  /*02f0*/  IMAD.U32 R24, RZ, RZ, UR6 ;  /* 0x00000006ff187e24 */ /* 0x000fe4000f8e00ff */
[----:B------:R-:W-:-:S06]  /*0300*/  IMAD.U32 R25, RZ, RZ, UR7 ;  /* 0x00000007ff197e24 */ /* 0x000fcc000f8e00ff */
[----:B------:R-:W5:Y:S01]  /*0310*/  LDG.E.64 R24, desc[UR14][R24.64] ;  /* 0x0000000e18187981 */ /* 0x000f62000c1e1b00 */
[----:B------:R-:W-:Y:S01]  /*0320*/  UIADD3 UR5, UPT, UPT, UR17, -0x2, URZ ;  /* 0xfffffffe11057890 */ /* 0x000fe2000fffe0ff */
[C---:B------:R-:W-:Y:S01]  /*0330*/  ISETP.GE.AND P6, PT, R19.reuse, RZ, PT ;  /* 0x000000ff1300720c */ /* 0x040fe20003fc6270 */
[----:B------:R-:W-:Y:S01]  /*0340*/  BSSY.RECONVERGENT B0, `(.L_x_1) ;  /* 0x0000025000007945 */ /* 0x000fe20003800200 */
[----:B------:R-:W-:Y:S01]  /*0350*/  LOP3.LUT R0, R19, 0x7fffffff, RZ, 0xc0, !PT ;  /* 0x7fffffff13007812 */ /* 0x000fe200078ec0ff */
[----:B------:R-:W0:Y:S01]  /*0360*/  S2R R66, SR_TID.X ;  /* 0x0000000000427919 */ /* 0x000e220000002100 */
[C---:B------:R-:W-:Y:S01]  /*0370*/  ISETP.GE.AND P2, PT, R21.reuse, RZ, PT ;  /* 0x000000ff1500720c */ /* 0x040fe20003f46270 */
[----:B------:R-:W1:Y:S01]  /*0380*/  I2F.F64.U16 R18, R73.H1 ;  /* 0x1000004900127312 */ /* 0x000e620000101800 */
[----:B------:R-:W-:Y:S02]  /*0390*/  LOP3.LUT R6, R21, 0x7fffffff, RZ, 0xc0, !PT ;  /* 0x7fffffff15067812 */ /* 0x000fe400078ec0ff */
[----:B------:R-:W-:-:S02]  /*03a0*/  ISETP.NE.AND P1, PT, R0, 0x3fe00000, PT ;  /* 0x3fe000000000780c */ /* 0x000fc40003f25270 */
[----:B------:R-:W-:Y:S02]  /*03b0*/  ISETP.NE.AND P3, PT, R6, 0x3fe00000, PT ;  /* 0x3fe000000600780c */ /* 0x000fe40003f65270 */
[----:B------:R-:W-:Y:S01]  /*03c0*/  P2R R0, PR, RZ, 0x2 ;  /* 0x00000002ff007803 */ /* 0x000fe20000000000 */
[----:B------:R-:W3:Y:S01]  /*03d0*/  I2F.F64.U32 R20, UR8 ;  /* 0x0000000800147d12 */ /* 0x000ee20008201800 */
[----:B------:R-:W-:Y:S02]  /*03e0*/  MOV R74, 0x590 ;  /* 0x00000590004a7802 */ /* 0x000fe40000000f00 */
[----:B-1----:R-:W-:-:S05]  /*03f0*/  SHF.R.U32.HI R4, RZ, 0x14, R19 ;  /* 0x00000014ff047819 */ /* 0x002fca0000011613 */
[----:B------:R-:W1:Y:S01]  /*0400*/  I2F.F64 R36, UR5 ;  /* 0x0000000500247d12 */ /* 0x000e620008201c00 */
[----:B------:R-:W4:Y:S01]  /*0410*/  S2UR UR5, SR_CTAID.X ;  /* 0x00000000000579c3 */ /* 0x000f220000002500 */
[----:B------:R-:W-:Y:S02]  /*0420*/  LOP3.LUT R4, R4, 0x7ff, RZ, 0xc0, !PT ;  /* 0x000007ff04047812 */ /* 0x000fe400078ec0ff */
[--C-:B---3--:R-:W-:Y:S01]  /*0430*/  SHF.R.U32.HI R5, RZ, 0x14, R21.reuse ;  /* 0x00000014ff057819 */ /* 0x108fe20000011615 */
[----:B------:R-:W-:Y:S02]  /*0440*/  IMAD.MOV.U32 R60, RZ, RZ, R20 ;  /* 0x000000ffff3c7224 */ /* 0x000fe400078e0014 */
[----:B------:R-:W-:Y:S01]  /*0450*/  IMAD.MOV.U32 R61, RZ, RZ, R21 ;  /* 0x000000ffff3d7224 */ /* 0x000fe200078e0015 */
[----:B------:R-:W-:Y:S01]  /*0460*/  LOP3.LUT R7, R5, 0x7ff, RZ, 0xc0, !PT ;  /* 0x000007ff05077812 */ /* 0x000fe200078ec0ff */
[----:B------:R-:W-:Y:S01]  /*0470*/  VIADD R5, R4, 0xfffffc0c ;  /* 0xfffffc0c04057836 */ /* 0x000fe20000000000 */
[----:B0-----:R-:W-:-:S03]  /*0480*/  ISETP.GE.U32.AND P4, PT, R66, 0xa, PT ;  /* 0x0000000a4200780c */ /* 0x001fc60003f86070 */
[----:B------:R-:W-:Y:S01]  /*0490*/  VIADD R7, R7, 0xfffffc0c ;  /* 0xfffffc0c07077836 */ /* 0x000fe20000000000 */
[----:B----4-:R-:W-:Y:S01]  /*04a0*/  UISETP.GE.U32.AND UP0, UPT, UR5, 0xa, UPT ;  /* 0x0000000a0500788c */ /* 0x010fe2000bf06070 */
[----:B--2---:R-:W-:-:S08]  /*04b0*/  DADD R2, R2, 1 ;  /* 0x3ff0000002027429 */ /* 0x004fd00000000000 */
[----:B-1----:R-:W-:Y:S01]  /*04c0*/  DFMA R36, R2, 0.5, R36 ;  /* 0x3fe000000224782b */ /* 0x002fe20000000024 */
[----:B------:R-:W-:Y:S02]  /*04d0*/  SHF.L.U32 R3, R18, R5, RZ ;  /* 0x0000000512037219 */ /* 0x000fe400000006ff */
[----:B------:R-:W-:Y:S02]  /*04e0*/  SHF.L.U32 R2, R20, R7, RZ ;  /* 0x0000000714027219 */ /* 0x000fe400000006ff */
[----:B------:R-:W-:-:S03]  /*04f0*/  ISETP.NE.U32.AND P0, PT, R3, RZ, PT ;  /* 0x000000ff0300720c */ /* 0x000fc60003f05070 */
[----:B------:R-:W-:Y:S01]  /*0500*/  DADD R44, -RZ, |R36| ;  /* 0x00000000ff2c7229 */ /* 0x000fe20000000524 */
[----:B------:R-:W-:Y:S02]  /*0510*/  ISETP.NE.U32.AND P1, PT, R2, RZ, PT ;  /* 0x000000ff0200720c */ /* 0x000fe40003f25070 */
[----:B------:R-:W-:Y:S02]  /*0520*/  SHF.L.U64.HI R5, R18, R5, R19 ;  /* 0x0000000512057219 */ /* 0x000fe40000010213 */
[----:B------:R-:W-:Y:S02]  /*0530*/  SHF.L.U64.HI R7, R20, R7, R21 ;  /* 0x0000000714077219 */ /* 0x000fe40000010215 */
[----:B------:R-:W-:Y:S02]  /*0540*/  ISETP.NE.AND.EX P0, PT, R5, -0x80000000, PT, P0 ;  /* 0x800000000500780c */ /* 0x000fe40003f05300 */
[----:B------:R-:W-:Y:S01]  /*0550*/  ISETP.NE.AND.EX P1, PT, R7, -0x80000000, PT, P1 ;  /* 0x800000000700780c */ /* 0x000fe20003f25310 */
[----:B------:R-:W-:Y:S01]  /*0560*/  IMAD.MOV.U32 R46, RZ, RZ, R44 ;  /* 0x000000ffff2e7224 */ /* 0x000fe200078e002c */
[----:B------:R-:W-:-:S11]  /*0570*/  P2R R2, PR, RZ, 0x10 ;  /* 0x00000010ff027803 */ /* 0x000fd60000000000 */
[----:B-----5:R-:W-:Y:S05]  /*0580*/  CALL.REL.NOINC `($_Z15form_matrix_newPf$__internal_accurate_pow) ;  /* 0x0000001800ec7944 */ /* 0x020fea0003c00000 */
[----:B------:R-:W-:Y:S05]  /*0590*/  BSYNC.RECONVERGENT B0 ;  /* 0x0000000000007941 */ /* 0x000fea0003800200 */
.L_x_1:
[----:B------:R-:W-:Y:S01]  /*05a0*/  DADD R2, R20, R36 ;  /* 0x0000000014027229 */ /* 0x000fe20000000024 */
[C---:B------:R-:W-:Y:S01]  /*05b0*/  SEL R65, R37.reuse, RZ, !P1 ;  /* 0x000000ff25417207 */ /* 0x040fe20004800000 */
[----:B------:R-:W-:Y:S01]  /*05c0*/  DADD R4, -RZ, -R44 ;  /* 0x00000000ff047229 */ /* 0x000fe2000000092c */
[----:B------:R-:W-:Y:S01]  /*05d0*/  ISETP.LT.AND P1, PT, R37, RZ, !P1 ;  /* 0x000000ff2500720c */ /* 0x000fe20004f21270 */
[--C-:B------:R-:W-:Y:S01]  /*05e0*/  DADD R46, -RZ, |R36|.reuse ;  /* 0x00000000ff2e7229 */ /* 0x100fe20000000524 */
[----:B------:R-:W-:Y:S01]  /*05f0*/  SEL R64, RZ, 0x7ff00000, !P2 ;  /* 0x7ff00000ff407807 */ /* 0x000fe20005000000 */
[C---:B------:R-:W-:Y:S01]  /*0600*/  DSETP.NEU.AND P5, PT, R36.reuse, RZ, PT ;  /* 0x000000ff2400722a */ /* 0x040fe20003fad000 */
[----:B------:R-:W-:Y:S01]  /*0610*/  @!P2 LOP3.LUT R65, R65, 0x7ff00000, RZ, 0xfc, !PT ;  /* 0x7ff000004141a812 */ /* 0x000fe200078efcff */
[----:B------:R-:W-:Y:S01]  /*0620*/  DSETP.NEU.AND P2, PT, |R36|, +INF , PT ;  /* 0x7ff000002400742a */ /* 0x000fe20003f4d200 */
[----:B------:R-:W-:Y:S01]  /*0630*/  BSSY.RECONVERGENT B0, `(.L_x_2) ;  /* 0x0000012000007945 */ /* 0x000fe20003800200 */
[----:B------:R-:W-:Y:S01]  /*0640*/  VIADD R7, R64, 0x80000000 ;  /* 0x8000000040077836 */ /* 0x000fe20000000000 */
[----:B------:R-:W-:Y:S01]  /*0650*/  LOP3.LUT R2, R3, 0x7ff00000, RZ, 0xc0, !PT ;  /* 0x7ff0000003027812 */ /* 0x000fe200078ec0ff */
[--C-:B------:R-:W-:Y:S01]  /*0660*/  DADD R26, R20, R36.reuse ;  /* 0x00000000141a7229 */ /* 0x100fe20000000024 */
[----:B------:R-:W-:Y:S01]  /*0670*/  FSEL R63, R4, R44, P1 ;  /* 0x0000002c043f7208 */ /* 0x000fe20000800000 */
[C---:B------:R-:W-:Y:S01]  /*0680*/  DADD R28, R36.reuse, 1 ;  /* 0x3ff00000241c7429 */ /* 0x040fe20000000000 */
[----:B------:R-:W-:Y:S01]  /*0690*/  ISETP.NE.AND P4, PT, R2, 0x7ff00000, PT ;  /* 0x7ff000000200780c */ /* 0x000fe20003f85270 */
[C---:B------:R-:W-:Y:S01]  /*06a0*/  DADD R30, R36.reuse, -1 ;  /* 0xbff00000241e7429 */ /* 0x040fe20000000000 */
[----:B------:R-:W-:Y:S01]  /*06b0*/  FSEL R62, R5, R45, P1 ;  /* 0x0000002d053e7208 */ /* 0x000fe20000800000 */
[----:B------:R-:W-:Y:S01]  /*06c0*/  IMAD.MOV.U32 R45, RZ, RZ, R47 ;  /* 0x000000ffff2d7224 */ /* 0x000fe200078e002f */
[----:B------:R-:W-:Y:S01]  /*06d0*/  @P1 SEL R64, R7, R64, P3 ;  /* 0x0000004007401207 */ /* 0x000fe20001800000 */
[C---:B------:R-:W-:Y:S01]  /*06e0*/  DSETP.NAN.AND P3, PT, R36.reuse, R36, PT ;  /* 0x000000242400722a */ /* 0x040fe20003f68000 */
[----:B------:R-:W-:Y:S01]  /*06f0*/  IMAD.MOV.U32 R60, RZ, RZ, R18 ;  /* 0x000000ffff3c7224 */ /* 0x000fe200078e0012 */
[----:B------:R-:W-:Y:S01]  /*0700*/  DSETP.NEU.AND P1, PT, R36, 1, PT ;  /* 0x3ff000002400742a */ /* 0x000fe20003f2d000 */
[----:B------:R-:W-:Y:S01]  /*0710*/  IMAD.MOV.U32 R61, RZ, RZ, R19 ;  /* 0x000000ffff3d7224 */ /* 0x000fe200078e0013 */
[----:B------:R-:W-:-:S02]  /*0720*/  P2R R15, PR, RZ, 0x10 ;  /* 0x00000010ff0f7803 */ /* 0x000fc40000000000 */
[----:B------:R-:W-:-:S10]  /*0730*/  MOV R74, 0x750 ;  /* 0x00000750004a7802 */ /* 0x000fd40000000f00 */
[----:B------:R-:W-:Y:S05]  /*0740*/  CALL.REL.NOINC `($_Z15form_matrix_newPf$__internal_accurate_pow) ;  /* 0x00000018007c7944 */ /* 0x000fea0003c00000 */
[----:B------:R-:W-:Y:S05]  /*0750*/  BSYNC.RECONVERGENT B0 ;  /* 0x0000000000007941 */ /* 0x000fea0003800200 */
.L_x_2:
[----:B------:R-:W-:Y:S01]  /*0760*/  SEL R14, RZ, 0x7ff00000, !P6 ;  /* 0x7ff00000ff0e7807 */ /* 0x000fe20007000000 */
[----:B------:R-:W-:Y:S01]  /*0770*/  DADD R2, -RZ, -R44 ;  /* 0x00000000ff027229 */ /* 0x000fe2000000092c */
[----:B------:R-:W-:Y:S01]  /*0780*/  ISETP.NE.AND P4, PT, R0, RZ, PT ;  /* 0x000000ff0000720c */ /* 0x000fe20003f85270 */
[----:B------:R-:W-:Y:S01]  /*0790*/  UMOV UR6, 0xe2308c3a ;  /* 0xe2308c3a00067882 */ /* 0x000fe20000000000 */
[----:B------:R-:W-:Y:S01]  /*07a0*/  UMOV UR7, 0x3e45798e ;  /* 0x3e45798e00077882 */ /* 0x000fe20000000000 */
[----:B------:R-:W-:Y:S01]  /*07b0*/  VIADD R13, R14, 0x80000000 ;  /* 0x800000000e0d7836 */ /* 0x000fe20000000000 */
[----:B------:R-:W-:Y:S01]  /*07c0*/  DADD R32, R36, UR6 ;  /* 0x0000000624207e29 */ /* 0x000fe20008000000 */
[----:B------:R-:W-:Y:S01]  /*07d0*/  SEL R9, R37, RZ, !P0 ;  /* 0x000000ff25097207 */ /* 0x000fe20004000000 */
[----:B------:R-:W-:Y:S01]  /*07e0*/  DADD R34, R18, R36 ;  /* 0x0000000012227229 */ /* 0x000fe20000000024 */
[----:B------:R-:W-:Y:S01]  /*07f0*/  BSSY.RECONVERGENT B0, `(.L_x_3) ;  /* 0x0000011000007945 */ /* 0x000fe20003800200 */
[----:B------:R-:W-:Y:S01]  /*0800*/  SEL R13, R13, R14, P4 ;  /* 0x0000000e0d0d7207 */ /* 0x000fe20002000000 */
[----:B------:R-:W-:Y:S01]  /*0810*/  IMAD.MOV.U32 R60, RZ, RZ, R18 ;  /* 0x000000ffff3c7224 */ /* 0x000fe200078e0012 */
[----:B------:R-:W-:Y:S01]  /*0820*/  ISETP.LT.AND P4, PT, R37, RZ, !P0 ;  /* 0x000000ff2500720c */ /* 0x000fe20004781270 */
[----:B------:R-:W-:Y:S01]  /*0830*/  IMAD.MOV.U32 R61, RZ, RZ, R19 ;  /* 0x000000ffff3d7224 */ /* 0x000fe200078e0013 */
[----:B------:R-:W-:-:S02]  /*0840*/  @!P6 LOP3.LUT R9, R9, 0x7ff00000, RZ, 0xfc, !PT ;  /* 0x7ff000000909e812 */ /* 0x000fc400078efcff */
[----:B------:R-:W-:Y:S02]  /*0850*/  FSEL R11, R2, R44, P4 ;  /* 0x0000002c020b7208 */ /* 0x000fe40002000000 */
[----:B------:R-:W-:Y:S01]  /*0860*/  FSEL R12, R3, R45, P4 ;  /* 0x0000002d030c7208 */ /* 0x000fe20002000000 */
[----:B------:R-:W-:Y:S01]  /*0870*/  DADD R2, R18, R36 ;  /* 0x0000000012027229 */ /* 0x000fe20000000024 */
[----:B------:R-:W-:Y:S01]  /*0880*/  SEL R10, R13, R14, P4 ;  /* 0x0000000e0d0a7207 */ /* 0x000fe20002000000 */
[----:B------:R-:W-:Y:S01]  /*0890*/  DADD R44, -RZ, |R32| ;  /* 0x00000000ff2c7229 */ /* 0x000fe20000000520 */
[----:B------:R-:W-:-:S07]  /*08a0*/  MOV R74, 0x900 ;  /* 0x00000900004a7802 */ /* 0x000fce0000000f00 */
[----:B------:R-:W-:Y:S02]  /*08b0*/  LOP3.LUT R2, R3, 0x7ff00000, RZ, 0xc0, !PT ;  /* 0x7ff0000003027812 */ /* 0x000fe400078ec0ff */
[----:B------:R-:W-:Y:S02]  /*08c0*/  IMAD.MOV.U32 R46, RZ, RZ, R44 ;  /* 0x000000ffff2e7224 */ /* 0x000fe400078e002c */
[----:B------:R-:W-:-:S04]  /*08d0*/  ISETP.NE.AND P4, PT, R2, 0x7ff00000, PT ;  /* 0x7ff000000200780c */ /* 0x000fc80003f85270 */
[----:B------:R-:W-:-:S09]  /*08e0*/  P2R R8, PR, RZ, 0x10 ;  /* 0x00000010ff087803 */ /* 0x000fd20000000000 */
[----:B------:R-:W-:Y:S05]  /*08f0*/  CALL.REL.NOINC `($_Z15form_matrix_newPf$__internal_accurate_pow) ;  /* 0x0000001800107944 */ /* 0x000fea0003c00000 */
[----:B------:R-:W-:Y:S05]  /*0900*/  BSYNC.RECONVERGENT B0 ;  /* 0x0000000000007941 */ /* 0x000fea0003800200 */
.L_x_3:
[----:B------:R-:W-:Y:S01]  /*0910*/  DADD R2, -RZ, -R44 ;  /* 0x00000000ff027229 */ /* 0x000fe2000000092c */
[----:B------:R-:W-:Y:S01]  /*0920*/  ISETP.LT.AND P4, PT, R33, RZ, !P0 ;  /* 0x000000ff2100720c */ /* 0x000fe20004781270 */
[----:B------:R-:W-:Y:S01]  /*0930*/  UMOV UR6, 0xe2308c3a ;  /* 0xe2308c3a00067882 */ /* 0x000fe20000000000 */
[----:B------:R-:W-:Y:S01]  /*0940*/  UMOV UR7, 0x3e45798e ;  /* 0x3e45798e00077882 */ /* 0x000fe20000000000 */
[--C-:B------:R-:W-:Y:S01]  /*0950*/  DADD R38, R18, R32.reuse ;  /* 0x0000000012267229 */ /* 0x100fe20000000020 */
[----:B------:R-:W-:Y:S01]  /*0960*/  SEL R7, R13, R14, P4 ;  /* 0x0000000e0d077207 */ /* 0x000fe20002000000 */
[----:B------:R-:W-:Y:S01]  /*0970*/  DADD R36, R36, -UR6 ;  /* 0x8000000624247e29 */ /* 0x000fe20008000000 */
[----:B------:R-:W-:Y:S01]  /*0980*/  SEL R4, R33, RZ, !P0 ;  /* 0x000000ff21047207 */ /* 0x000fe20004000000 */
[C---:B------:R-:W-:Y:S01]  /*0990*/  DADD R40, R32.reuse, 1 ;  /* 0x3ff0000020287429 */ /* 0x040fe20000000000 */
[----:B------:R-:W-:Y:S01]  /*09a0*/  BSSY.RECONVERGENT B0, `(.L_x_4) ;  /* 0x0000017000007945 */ /* 0x000fe20003800200 */
[----:B------:R-:W-:Y:S01]  /*09b0*/  FSEL R6, R2, R44, P4 ;  /* 0x0000002c02067208 */ /* 0x000fe20002000000 */
[----:B------:R-:W-:Y:S01]  /*09c0*/  DADD R42, R32, -1 ;  /* 0xbff00000202a7429 */ /* 0x000fe20000000000 */
[----:B------:R-:W-:Y:S01]  /*09d0*/  FSEL R5, R3, R45, P4 ;  /* 0x0000002d03057208 */ /* 0x000fe20002000000 */
[----:B------:R-:W-:Y:S01]  /*09e0*/  DADD R2, R18, R32 ;  /* 0x0000000012027229 */ /* 0x000fe20000000020 */
[----:B------:R-:W-:Y:S01]  /*09f0*/  IMAD.MOV.U32 R60, RZ, RZ, R18 ;  /* 0x000000ffff3c7224 */ /* 0x000fe200078e0012 */
[----:B------:R-:W-:Y:S01]  /*0a00*/  DSETP.NEU.AND P4, PT, R32, RZ, PT ;  /* 0x000000ff2000722a */ /* 0x000fe20003f8d000 */
[----:B------:R-:W-:Y:S01]  /*0a10*/  IMAD.MOV.U32 R61, RZ, RZ, R19 ;  /* 0x000000ffff3d7224 */ /* 0x000fe200078e0013 */
[----:B------:R-:W-:Y:S01]  /*0a20*/  DADD R44, -RZ, |R36| ;  /* 0x00000000ff2c7229 */ /* 0x000fe20000000524 */
[----:B------:R-:W-:-:S02]  /*0a30*/  @!P6 LOP3.LUT R4, R4, 0x7ff00000, RZ, 0xfc, !PT ;  /* 0x7ff000000404e812 */ /* 0x000fc400078efcff */
[----:B------:R-:W-:-:S03]  /*0a40*/  MOV R74, 0xb10 ;  /* 0x00000b10004a7802 */ /* 0x000fc60000000f00 */
[----:B------:R-:W-:Y:S02]  /*0a50*/  LOP3.LUT R47, R3, 0x7ff00000, RZ, 0xc0, !PT ;  /* 0x7ff00000032f7812 */ /* 0x000fe400078ec0ff */
[----:B------:R-:W-:Y:S01]  /*0a60*/  P2R R3, PR, RZ, 0x10 ;  /* 0x00000010ff037803 */ /* 0x000fe20000000000 */
[----:B------:R-:W-:Y:S01]  /*0a70*/  DSETP.NAN.AND P4, PT, R32, R32, PT ;  /* 0x000000202000722a */ /* 0x000fe20003f88000 */
[----:B------:R-:W-:-:S05]  /*0a80*/  IMAD.MOV.U32 R46, RZ, RZ, R44 ;  /* 0x000000ffff2e7224 */ /* 0x000fca00078e002c */
[----:B------:R-:W-:Y:S01]  /*0a90*/  P2R R2, PR, RZ, 0x10 ;  /* 0x00000010ff027803 */ /* 0x000fe20000000000 */
[----:B------:R-:W-:-:S06]  /*0aa0*/  DSETP.NEU.AND P4, PT, |R32|, +INF , PT ;  /* 0x7ff000002000742a */ /* 0x000fcc0003f8d200 */
[----:B------:R-:W-:Y:S01]  /*0ab0*/  P2R R0, PR, RZ, 0x10 ;  /* 0x00000010ff007803 */ /* 0x000fe20000000000 */
[----:B------:R-:W-:-:S06]  /*0ac0*/  DSETP.NEU.AND P4, PT, R32, 1, PT ;  /* 0x3ff000002000742a */ /* 0x000fcc0003f8d000 */
[----:B------:R-:W-:Y:S02]  /*0ad0*/  P2R R32, PR, RZ, 0x10 ;  /* 0x00000010ff207803 */ /* 0x000fe40000000000 */
[----:B------:R-:W-:-:S04]  /*0ae0*/  ISETP.NE.AND P4, PT, R47, 0x7ff00000, PT ;  /* 0x7ff000002f00780c */ /* 0x000fc80003f85270 */
[----:B------:R-:W-:-:S09]  /*0af0*/  P2R R33, PR, RZ, 0x10 ;  /* 0x00000010ff217803 */ /* 0x000fd20000000000 */
[----:B------:R-:W-:Y:S05]  /*0b00*/  CALL.REL.NOINC `($_Z15form_matrix_newPf$__internal_accurate_pow) ;  /* 0x00000014008c7944 */ /* 0x000fea0003c00000 */
[----:B------:R-:W-:Y:S05]  /*0b10*/  BSYNC.RECONVERGENT B0 ;  /* 0x0000000000007941 */ /* 0x000fea0003800200 */
.L_x_4:
[----:B------:R-:W-:Y:S01]  /*0b20*/  P2R R46, PR, RZ, 0x1 ;  /* 0x00000001ff2e7803 */ /* 0x000fe20000000000 */
[----:B------:R-:W-:Y:S01]  /*0b30*/  UMOV UR22, 0x1 ;  /* 0x0000000100167882 */ /* 0x000fe20000000000 */
[----:B------:R-:W-:Y:S02]  /*0b40*/  FSEL R65, R65, R62, !P5 ;  /* 0x0000003e41417208 */ /* 0x000fe40006800000 */
[----:B------:R-:W-:Y:S02]  /*0b50*/  FSEL R9, R9, R12, !P5 ;  /* 0x0000000c09097208 */ /* 0x000fe40006800000 */
[----:B------:R-:W-:Y:S02]  /*0b60*/  FSEL R63, R63, RZ, P5 ;  /* 0x000000ff3f3f7208 */ /* 0x000fe40002800000 */
[----:B------:R-:W-:Y:S02]  /*0b70*/  FSEL R11, R11, RZ, P5 ;  /* 0x000000ff0b0b7208 */ /* 0x000fe40002800000 */
[----:B------:R-:W-:-:S02]  /*0b80*/  ISETP.NE.AND P0, PT, R3, RZ, PT ;  /* 0x000000ff0300720c */ /* 0x000fc40003f05270 */
[----:B------:R-:W-:Y:S02]  /*0b90*/  P2R R3, PR, RZ, 0x40 ;  /* 0x00000040ff037803 */ /* 0x000fe40000000000 */
[----:B------:R-:W-:Y:S02]  /*0ba0*/  ISETP.NE.AND P6, PT, R2, RZ, PT ;  /* 0x000000ff0200720c */ /* 0x000fe40003fc5270 */
[----:B------:R-:W-:Y:S02]  /*0bb0*/  P2R R2, PR, RZ, 0x2 ;  /* 0x00000002ff027803 */ /* 0x000fe40000000000 */
[----:B------:R-:W-:Y:S02]  /*0bc0*/  @P2 FSEL R64, R27, R65, P3 ;  /* 0x000000411b402208 */ /* 0x000fe40001800000 */
[----:B------:R-:W-:Y:S02]  /*0bd0*/  FSEL R26, R26, R63, P3 ;  /* 0x0000003f1a1a7208 */ /* 0x000fe40001800000 */
[----:B------:R-:W-:-:S02]  /*0be0*/  @P2 FSEL R10, R35, R9, P3 ;  /* 0x00000009230a2208 */ /* 0x000fc40001800000 */
[----:B------:R-:W-:Y:S02]  /*0bf0*/  FSEL R34, R34, R11, P3 ;  /* 0x0000000b22227208 */ /* 0x000fe40001800000 */
[----:B------:R-:W-:Y:S02]  /*0c00*/  ISETP.NE.AND P1, PT, R15, RZ, PT ;  /* 0x000000ff0f00720c */ /* 0x000fe40003f25270 */
[----:B------:R-:W-:Y:S02]  /*0c10*/  ISETP.NE.AND P4, PT, R0, RZ, PT ;  /* 0x000000ff0000720c */ /* 0x000fe40003f85270 */
[----:B------:R-:W-:Y:S02]  /*0c20*/  ISETP.NE.AND P3, PT, R8, RZ, PT ;  /* 0x000000ff0800720c */ /* 0x000fe40003f65270 */
[----:B------:R-:W-:Y:S02]  /*0c30*/  FSEL R4, R4, R5, !P0 ;  /* 0x0000000504047208 */ /* 0x000fe40004000000 */
[----:B------:R-:W-:-:S02]  /*0c40*/  FSEL R5, R6, RZ, P0 ;  /* 0x000000ff06057208 */ /* 0x000fc40000000000 */
[----:B------:R-:W-:Y:S02]  /*0c50*/  FSEL R6, R64, R65, !P1 ;  /* 0x0000004140067208 */ /* 0x000fe40004800000 */
[----:B------:R-:W-:Y:S02]  /*0c60*/  CS2R R64, SRZ ;  /* 0x0000000000407805 */ /* 0x000fe4000001ff00 */
[----:B------:R-:W-:Y:S02]  /*0c70*/  FSEL R38, R38, R5, P6 ;  /* 0x0000000526267208 */ /* 0x000fe40003000000 */
[----:B------:R-:W-:Y:S02]  /*0c80*/  @!P1 FSEL R63, R26, RZ, P2 ;  /* 0x000000ff1a3f9208 */ /* 0x000fe40001000000 */
[----:B------:R-:W-:Y:S02]  /*0c90*/  @P4 FSEL R7, R39, R4, P6 ;  /* 0x0000000427074208 */ /* 0x000fe40003000000 */
[----:B------:R-:W-:Y:S01]  /*0ca0*/  @!P3 FSEL R11, R34, RZ, P2 ;  /* 0x000000ff220bb208 */ /* 0x000fe20001000000 */
[----:B------:R-:W-:Y:S01]  /*0cb0*/  DSETP.NEU.AND P2, PT, R36, RZ, PT ;  /* 0x000000ff2400722a */ /* 0x000fe20003f4d000 */
[----:B------:R-:W-:-:S02]  /*0cc0*/  ISETP.NE.AND P6, PT, R3, RZ, PT ;  /* 0x000000ff0300720c */ /* 0x000fc40003fc5270 */
[----:B------:R-:W-:Y:S01]  /*0cd0*/  ISETP.NE.AND P1, PT, R2, RZ, PT ;  /* 0x000000ff0200720c */ /* 0x000fe20003f25270 */
[----:B------:R-:W-:Y:S01]  /*0ce0*/  DADD R2, R18, R36 ;  /* 0x0000000012027229 */ /* 0x000fe20000000024 */
[----:B------:R-:W-:Y:S01]  /*0cf0*/  FSEL R10, R10, R9, !P3 ;  /* 0x000000090a0a7208 */ /* 0x000fe20005800000 */
[----:B------:R-:W-:Y:S01]  /*0d00*/  DADD R8, -RZ, -R44 ;  /* 0x00000000ff087229 */ /* 0x000fe2000000092c */
[----:B------:R-:W-:Y:S01]  /*0d10*/  ISETP.NE.AND P0, PT, R46, RZ, PT ;  /* 0x000000ff2e00720c */ /* 0x000fe20003f05270 */
[----:B------:R-:W-:Y:S01]  /*0d20*/  DSETP.NEU.AND P3, PT, |R36|, +INF , PT ;  /* 0x7ff000002400742a */ /* 0x000fe20003f6d200 */
[----:B------:R-:W-:Y:S02]  /*0d30*/  ISETP.NE.AND P5, PT, R33, RZ, PT ;  /* 0x000000ff2100720c */ /* 0x000fe40003fa5270 */
[C---:B------:R-:W-:Y:S02]  /*0d40*/  SEL R15, R37.reuse, RZ, !P0 ;  /* 0x000000ff250f7207 */ /* 0x040fe40004000000 */
[----:B------:R-:W-:-:S02]  /*0d50*/  ISETP.LT.AND P0, PT, R37, RZ, !P0 ;  /* 0x000000ff2500720c */ /* 0x000fc40004701270 */
[----:B------:R-:W-:Y:S01]  /*0d60*/  LOP3.LUT R0, R3, 0x7ff00000, RZ, 0xc0, !PT ;  /* 0x7ff0000003007812 */ /* 0x000fe200078ec0ff */
[----:B------:R-:W-:Y:S01]  /*0d70*/  DADD R2, R18, R36 ;  /* 0x0000000012027229 */ /* 0x000fe20000000024 */
[----:B------:R-:W-:Y:S02]  /*0d80*/  @!P6 LOP3.LUT R15, R15, 0x7ff00000, RZ, 0xfc, !PT ;  /* 0x7ff000000f0fe812 */ /* 0x000fe400078efcff */
[----:B------:R-:W-:Y:S02]  /*0d90*/  FSEL R44, R8, R44, P0 ;  /* 0x0000002c082c7208 */ /* 0x000fe40000000000 */
[----:B------:R-:W-:Y:S02]  /*0da0*/  SEL R34, R13, R14, P0 ;  /* 0x0000000e0d227207 */ /* 0x000fe40000000000 */
[----:B------:R-:W-:Y:S02]  /*0db0*/  @P2 FSEL R15, R9, R45, P0 ;  /* 0x0000002d090f2208 */ /* 0x000fe40000000000 */
[----:B------:R-:W-:-:S02]  /*0dc0*/  ISETP.NE.AND P0, PT, R0, 0x7ff00000, PT ;  /* 0x7ff000000000780c */ /* 0x000fc40003f05270 */
[----:B------:R-:W-:Y:S01]  /*0dd0*/  FSEL R9, R44, RZ, P2 ;  /* 0x000000ff2c097208 */ /* 0x000fe20001000000 */
[C---:B------:R-:W-:Y:S01]  /*0de0*/  DSETP.NAN.AND P2, PT, R36.reuse, R36, PT ;  /* 0x000000242400722a */ /* 0x040fe20003f48000 */
[----:B------:R-:W-:Y:S02]  /*0df0*/  @!P5 FSEL R5, R38, RZ, P4 ;  /* 0x000000ff2605d208 */ /* 0x000fe40002000000 */
[----:B------:R-:W-:Y:S02]  /*0e00*/  FSEL R4, R7, R4, !P5 ;  /* 0x0000000407047208 */ /* 0x000fe40006800000 */
[----:B------:R-:W-:Y:S02]  /*0e10*/  ISETP.GE.U32.AND P5, PT, R66, 0xa, PT ;  /* 0x0000000a4200780c */ /* 0x000fe40003fa6070 */
[----:B------:R-:W-:Y:S02]  /*0e20*/  FSEL R0, R2, R9, P2 ;  /* 0x0000000902007208 */ /* 0x000fe40001000000 */
[----:B------:R-:W-:Y:S01]  /*0e30*/  @P3 FSEL R34, R3, R15, P2 ;  /* 0x0000000f03223208 */ /* 0x000fe20001000000 */
[----:B------:R-:W-:Y:S01]  /*0e40*/  DADD R2, R36, 1 ;  /* 0x3ff0000024027429 */ /* 0x000fe20000000000 */
[----:B------:R-:W-:-:S02]  /*0e50*/  @!P0 FSEL R9, R0, RZ, P3 ;  /* 0x000000ff00098208 */ /* 0x000fc40001800000 */
[----:B------:R-:W-:Y:S01]  /*0e60*/  FSEL R34, R34, R15, !P0 ;  /* 0x0000000f22227208 */ /* 0x000fe20004000000 */
[C---:B------:R-:W-:Y:S01]  /*0e70*/  DSETP.NEU.AND P0, PT, R36.reuse, 1, PT ;  /* 0x3ff000002400742a */ /* 0x040fe20003f0d000 */
[----:B------:R-:W-:Y:S01]  /*0e80*/  PLOP3.LUT P2, PT, PT, PT, UP0, 0x40, 0x4 ;  /* 0x000000000004781c */ /* 0x000fe20003f4e808 */
[----:B------:R-:W-:Y:S01]  /*0e90*/  DADD R36, R36, -1 ;  /* 0xbff0000024247429 */ /* 0x000fe20000000000 */
[----:B------:R-:W-:Y:S02]  /*0ea0*/  FSEL R0, R10, 1.875, P5 ;  /* 0x3ff000000a007808 */ /* 0x000fe40002800000 */
[----:B------:R-:W-:Y:S02]  /*0eb0*/  PLOP3.LUT P3, PT, PT, PT, UP0, 0x40, 0x4 ;  /* 0x000000000004781c */ /* 0x000fe40003f6e808 */
[----:B------:R-:W-:Y:S02]  /*0ec0*/  FSEL R63, R63, RZ, !P2 ;  /* 0x000000ff3f3f7208 */ /* 0x000fe40005000000 */
[----:B------:R-:W-:-:S02]  /*0ed0*/  FSEL R33, R0, 1.875, P1 ;  /* 0x3ff0000000217808 */ /* 0x000fc40000800000 */
[----:B------:R-:W-:Y:S02]  /*0ee0*/  FSEL R34, R34, 1.875, P5 ;  /* 0x3ff0000022227808 */ /* 0x000fe40002800000 */
[----:B------:R-:W-:Y:S02]  /*0ef0*/  ISETP.NE.AND P4, PT, R32, RZ, PT ;  /* 0x000000ff2000720c */ /* 0x000fe40003f85270 */
[----:B------:R-:W-:Y:S02]  /*0f00*/  FSEL R11, R11, RZ, P5 ;  /* 0x000000ff0b0b7208 */ /* 0x000fe40002800000 */
[----:B------:R-:W-:Y:S02]  /*0f10*/  FSEL R6, R6, 1.875, !P3 ;  /* 0x3ff0000006067808 */ /* 0x000fe40005800000 */
[----:B------:R-:W-:Y:S02]  /*0f20*/  FSEL R5, R5, RZ, P5 ;  /* 0x000000ff05057208 */ /* 0x000fe40002800000 */
[----:B------:R-:W-:-:S02]  /*0f30*/  FSEL R4, R4, 1.875, P5 ;  /* 0x3ff0000004047808 */ /* 0x000fc40002800000 */
[----:B------:R-:W-:Y:S02]  /*0f40*/  FSEL R0, R9, RZ, P5 ;  /* 0x000000ff09007208 */ /* 0x000fe40002800000 */
[----:B------:R-:W-:Y:S02]  /*0f50*/  FSEL R62, R63, RZ, P1 ;  /* 0x000000ff3f3e7208 */ /* 0x000fe40000800000 */
[----:B------:R-:W-:Y:S02]  /*0f60*/  FSEL R35, R34, 1.875, P0 ;  /* 0x3ff0000022237808 */ /* 0x000fe40000000000 */
[----:B------:R-:W-:Y:S02]  /*0f70*/  FSEL R32, R11, RZ, P1 ;  /* 0x000000ff0b207208 */ /* 0x000fe40000800000 */
[----:B------:R-:W-:Y:S02]  /*0f80*/  FSEL R63, R6, 1.875, P1 ;  /* 0x3ff00000063f7808 */ /* 0x000fe40000800000 */
[----:B------:R-:W-:-:S02]  /*0f90*/  FSEL R38, R5, RZ, P4 ;  /* 0x000000ff05267208 */ /* 0x000fc40002000000 */
[----:B------:R-:W-:Y:S02]  /*0fa0*/  FSEL R39, R4, 1.875, P4 ;  /* 0x3ff0000004277808 */ /* 0x000fe40002000000 */
[----:B------:R-:W-:-:S07]  /*0fb0*/  FSEL R34, R0, RZ, P0 ;  /* 0x000000ff00227208 */ /* 0x000fce0000000000 */
.L_x_21:
[----:B------:R-:W-:Y:S02]  /*0fc0*/  UIADD3 UR5, UPT, UPT, UR22, -0x2, URZ ;  /* 0xfffffffe16057890 */ /* 0x000fe4000fffe0ff */
[----:B------:R-:W-:Y:S01]  /*0fd0*/  UIADD3 UR22, UPT, UPT, UR22, 0x1, URZ ;  /* 0x0000000116167890 */ /* 0x000fe2000fffe0ff */
[----:B------:R-:W0:Y:S01]  /*0fe0*/  LDCU.64 UR18, c[0x4][URZ] ;  /* 0x01000000ff1277ac */ /* 0x000e220008000a00 */
[----:B------:R-:W1:Y:S05]  /*0ff0*/  LDCU.64 UR20, c[0x4][0x8] ;  /* 0x01000100ff1477ac */ /* 0x000e6a0008000a00 */
[----:B------:R-:W2:Y:S01]  /*1000*/  I2F.F64 R26, UR5 ;  /* 0x00000005001a7d12 */ /* 0x000ea20008201c00 */
[----:B------:R-:W-:Y:S01]  /*1010*/  UISETP.NE.AND UP1, UPT, UR22, 0x3, UPT ;  /* 0x000000031600788c */ /* 0x000fe2000bf25270 */
[----:B------:R-:W-:-:S10]  /*1020*/  UMOV UR5, URZ ;  /* 0x000000ff00057c82 */ /* 0x000fd40008000000 */
.L_x_20:
[----:B0-----:R-:W-:Y:S02]  /*1030*/  IMAD.U32 R6, RZ, RZ, UR18 ;  /* 0x00000012ff067e24 */ /* 0x001fe4000f8e00ff */
[----:B------:R-:W-:-:S05]  /*1040*/  IMAD.U32 R7, RZ, RZ, UR19 ;  /* 0x00000013ff077e24 */ /* 0x000fca000f8e00ff */
[----:B------:R-:W3:Y:S01]  /*1050*/  LDG.E.64 R4, desc[UR14][R6.64] ;  /* 0x0000000e06047981 */ /* 0x000ee2000c1e1b00 */
[----:B-1----:R-:W-:Y:S02]  /*1060*/  IMAD.U32 R12, RZ, RZ, UR20 ;  /* 0x00000014ff0c7e24 */ /* 0x002fe4000f8e00ff */
[----:B------:R-:W-:-:S06]  /*1070*/  IMAD.U32 R13, RZ, RZ, UR21 ;  /* 0x00000015ff0d7e24 */ /* 0x000fcc000f8e00ff */
[----:B------:R-:W5:Y:S01]  /*1080*/  LDG.E.64 R12, desc[UR14][R12.64] ;  /* 0x0000000e0c0c7981 */ /* 0x000f62000c1e1b00 */
[----:B------:R-:W-:Y:S01]  /*1090*/  BSSY.RECONVERGENT B0, `(.L_x_5) ;  /* 0x000000f000007945 */ /* 0x000fe20003800200 */
[----:B------:R-:W-:Y:S01]  /*10a0*/  UISETP.NE.U32.AND UP0, UPT, UR10, URZ, UPT ;  /* 0x000000ff0a00728c */ /* 0x000fe2000bf05070 */
[----:B------:R-:W-:Y:S01]  /*10b0*/  IMAD.U32 R61, RZ, RZ, UR13 ;  /* 0x0000000dff3d7e24 */ /* 0x000fe2000f8e00ff */
[----:B------:R-:W-:Y:S01]  /*10c0*/  ISETP.LE.AND P1, PT, RZ, UR13, PT ;  /* 0x0000000dff007c0c */ /* 0x000fe2000bf23270 */
[----:B------:R-:W-:Y:S01]  /*10d0*/  IMAD.U32 R60, RZ, RZ, UR12 ;  /* 0x0000000cff3c7e24 */ /* 0x000fe2000f8e00ff */
[----:B------:R-:W-:Y:S01]  /*10e0*/  MOV R74, 0x1180 ;  /* 0x00001180004a7802 */ /* 0x000fe20000000f00 */
[----:B------:R-:W-:Y:S01]  /*10f0*/  UISETP.NE.AND.EX UP0, UPT, UR16, -0x80000000, UPT, UP0 ;  /* 0x800000001000788c */ /* 0x000fe2000bf05300 */
[----:B---3--:R-:W-:-:S08]  /*1100*/  DADD R4, R4, 1 ;  /* 0x3ff0000004047429 */ /* 0x008fd00000000000 */
[----:B--2---:R-:W-:Y:S01]  /*1110*/  DFMA R14, R4, 0.5, R26 ;  /* 0x3fe00000040e782b */ /* 0x004fe2000000001a */
[----:B------:R-:W-:Y:S02]  /*1120*/  IMAD.U32 R5, RZ, RZ, UR13 ;  /* 0x0000000dff057e24 */ /* 0x000fe4000f8e00ff */
[----:B------:R-:W-:Y:S02]  /*1130*/  IMAD.U32 R4, RZ, RZ, UR12 ;  /* 0x0000000cff047e24 */ /* 0x000fe4000f8e00ff */
[----:B------:R-:W-:-:S03]  /*1140*/  IMAD.MOV.U32 R61, RZ, RZ, R5 ;  /* 0x000000ffff3d7224 */ /* 0x000fc600078e0005 */
[----:B------:R-:W-:-:S10]  /*1150*/  DADD R44, -RZ, |R14| ;  /* 0x00000000ff2c7229 */ /* 0x000fd4000000050e */
[----:B------:R-:W-:-:S07]  /*1160*/  IMAD.MOV.U32 R46, RZ, RZ, R44 ;  /* 0x000000ffff2e7224 */ /* 0x000fce00078e002c */
[----:B-----5:R-:W-:Y:S05]  /*1170*/  CALL.REL.NOINC `($_Z15form_matrix_newPf$__internal_accurate_pow) ;  /* 0x0000000c00f07944 */ /* 0x020fea0003c00000 */
[----:B------:R-:W-:Y:S05]  /*1180*/  BSYNC.RECONVERGENT B0 ;  /* 0x0000000000007941 */ /* 0x000fea0003800200 */
.L_x_5:
[C---:B------:R-:W-:Y:S01]  /*1190*/  DADD R4, R14.reuse, UR12 ;  /* 0x0000000c0e047e29 */ /* 0x040fe20008000000 */
[C---:B------:R-:W-:Y:S01]  /*11a0*/  R2UR UR7, R15.reuse ;  /* 0x000000000f0772ca */ /* 0x040fe200000e0000 */
[C---:B------:R-:W-:Y:S01]  /*11b0*/  DSETP.NEU.AND P0, PT, R14.reuse, RZ, PT ;  /* 0x000000ff0e00722a */ /* 0x040fe20003f0d000 */
[----:B------:R-:W-:Y:S01]  /*11c0*/  PLOP3.LUT P2, PT, PT, PT, UP0, 0x40, 0x4 ;  /* 0x000000000004781c */ /* 0x000fe20003f4e808 */
[----:B------:R-:W-:Y:S01]  /*11d0*/  DADD R6, -RZ, -R44 ;  /* 0x00000000ff067229 */ /* 0x000fe2000000092c */
[----:B------:R-:W-:Y:S01]  /*11e0*/  R2UR UR6, R14 ;  /* 0x000000000e0672ca */ /* 0x000fe200000e0000 */
[C---:B------:R-:W-:Y:S01]  /*11f0*/  DADD R8, R14.reuse, 1 ;  /* 0x3ff000000e087429 */ /* 0x040fe20000000000 */
[----:B------:R-:W-:Y:S01]  /*1200*/  SEL R47, R15, RZ, P2 ;  /* 0x000000ff0f2f7207 */ /* 0x000fe20001000000 */
[----:B------:R-:W-:Y:S02]  /*1210*/  DADD R10, R14, -1 ;  /* 0xbff000000e0a7429 */ /* 0x000fe40000000000 */
[----:B------:R-:W-:-:S02]  /*1220*/  LOP3.LUT R4, R5, 0x7ff00000, RZ, 0xc0, !PT ;  /* 0x7ff0000005047812 */ /* 0x000fc400078ec0ff */
[----:B------:R-:W-:Y:S01]  /*1230*/  @!P1 LOP3.LUT R47, R47, 0x7ff00000, RZ, 0xfc, !PT ;  /* 0x7ff000002f2f9812 */ /* 0x000fe200078efcff */
[C---:B------:R-:W-:Y:S01]  /*1240*/  DSETP.NEU.AND P1, PT, R14.reuse, 1, PT ;  /* 0x3ff000000e00742a */ /* 0x040fe20003f2d000 */
[----:B------:R-:W-:Y:S01]  /*1250*/  UISETP.LT.AND UP0, UPT, UR7, URZ, !UP0 ;  /* 0x000000ff0700728c */ /* 0x000fe2000c701270 */
[----:B------:R-:W-:Y:S01]  /*1260*/  ISETP.NE.AND P2, PT, R4, 0x7ff00000, PT ;  /* 0x7ff000000400780c */ /* 0x000fe20003f45270 */
[----:B------:R-:W-:Y:S01]  /*1270*/  UMOV UR6, 0xe2308c3a ;  /* 0xe2308c3a00067882 */ /* 0x000fe20000000000 */
[----:B------:R-:W-:Y:S02]  /*1280*/  UMOV UR7, 0x3e45798e ;  /* 0x3e45798e00077882 */ /* 0x000fe40000000000 */
[----:B------:R-:W-:Y:S01]  /*1290*/  DADD R4, R14, UR6 ;  /* 0x000000060e047e29 */ /* 0x000fe20008000000 */
[----:B------:R-:W-:-:S04]  /*12a0*/  PLOP3.LUT P3, PT, PT, PT, UP0, 0x80, 0x8 ;  /* 0x000000000008781c */ /* 0x000fc80003f6f008 */
[----:B------:R-:W-:Y:S02]  /*12b0*/  @P0 FSEL R47, R7, R45, P3 ;  /* 0x0000002d072f0208 */ /* 0x000fe40001800000 */
[----:B------:R-:W-:Y:S02]  /*12c0*/  FSEL R6, R6, R44, P3 ;  /* 0x0000002c06067208 */ /* 0x000fe40001800000 */
[----:B------:R-:W-:Y:S01]  /*12d0*/  ISETP.NE.AND P3, PT, RZ, UR9, PT ;  /* 0x00000009ff007c0c */ /* 0x000fe2000bf65270 */
[----:B------:R-:W-:Y:S01]  /*12e0*/  IMAD.MOV.U32 R7, RZ, RZ, R47 ;  /* 0x000000ffff077224 */ /* 0x000fe200078e002f */
[----:B------:R-:W-:Y:S01]  /*12f0*/  FSEL R6, R6, RZ, P0 ;  /* 0x000000ff06067208 */ /* 0x000fe20000000000 */
[----:B------:R-:W-:Y:S10]  /*1300*/  @P2 BRA `(.L_x_6) ;  /* 0x0000000000382947 */ /* 0x000ff40003800000 */
[----:B------:R-:W-:-:S14]  /*1310*/  DSETP.NAN.AND P2, PT, R14, R14, PT ;  /* 0x0000000e0e00722a */ /* 0x000fdc0003f48000 */
[----:B------:R-:W-:Y:S01]  /*1320*/  @P2 DADD R6, R14, UR12 ;  /* 0x0000000c0e062e29 */ /* 0x000fe20008000000 */
[----:B------:R-:W-:Y:S10]  /*1330*/  @P2 BRA `(.L_x_6) ;  /* 0x00000000002c2947 */ /* 0x000ff40003800000 */
[----:B------:R-:W-:-:S14]  /*1340*/  DSETP.NEU.AND P2, PT, |R14|, +INF , PT ;  /* 0x7ff000000e00742a */ /* 0x000fdc0003f4d200 */
[----:B------:R-:W-:Y:S01]  /*1350*/  VOTEU.ANY UP3, P2 ;  /* 0x0000000000ff7886 */ /* 0x000fe20001060100 */
[----:B------:R-:W-:-:S04]  /*1360*/  PLOP3.LUT P2, PT, PT, PT, UP3, 0x80, 0x8 ;  /* 0x000000000008781c */ /* 0x000fc80003f4f038 */
[----:B------:R-:W-:Y:S02]  /*1370*/  @!UP3 ULOP3.LUT UR7, UR13, 0x7fffffff, URZ, 0xc0, !UPT ;  /* 0x7fffffff0d07b892 */ /* 0x000fe4000f8ec0ff */
[----:B------:R-:W-:Y:S02]  /*1380*/  @!UP3 UIADD3 UR6, UPT, UPT, UR11, -0x80000000, URZ ;  /* 0x800000000b06b890 */ /* 0x000fe4000fffe0ff */
[----:B------:R-:W-:-:S04]  /*1390*/  @!UP3 UISETP.NE.AND UP2, UPT, UR7, 0x3fe00000, UPT ;  /* 0x3fe000000700b88c */ /* 0x000fc8000bf45270 */
[----:B------:R-:W-:-:S04]  /*13a0*/  @!UP3 USEL UR6, UR6, UR11, UP2 ;  /* 0x0000000b0606b287 */ /* 0x000fc80009000000 */
[----:B------:R-:W-:-:S03]  /*13b0*/  @!UP3 USEL UR7, UR6, UR11, UP0 ;  /* 0x0000000b0607b287 */ /* 0x000fc60008000000 */
[----:B------:R-:W-:Y:S02]  /*13c0*/  @!UP3 UMOV UR6, URZ ;  /* 0x000000ff0006bc82 */ /* 0x000fe40008000000 */
[----:B------:R-:W-:Y:S02]  /*13d0*/  @!P2 IMAD.U32 R6, RZ, RZ, UR6 ;  /* 0x00000006ff06ae24 */ /* 0x000fe4000f8e00ff */
[----:B------:R-:W-:-:S07]  /*13e0*/  @!P2 IMAD.U32 R7, RZ, RZ, UR7 ;  /* 0x00000007ff07ae24 */ /* 0x000fce000f8e00ff */
.L_x_6:
[----:B------:R-:W-:Y:S01]  /*13f0*/  FSEL R6, R6, RZ, P1 ;  /* 0x000000ff06067208 */ /* 0x000fe20000800000 */
[----:B------:R-:W-:Y:S01]  /*1400*/  DADD R44, -RZ, |R4| ;  /* 0x00000000ff2c7229 */ /* 0x000fe20000000504 */
[----:B------:R-:W-:Y:S01]  /*1410*/  FSEL R7, R7, 1.875, P1 ;  /* 0x3ff0000007077808 */ /* 0x000fe20000800000 */
[----:B------:R-:W-:Y:S01]  /*1420*/  DMUL R8, R8, R10 ;  /* 0x0000000a08087228 */ /* 0x000fe20000000000 */
[----:B------:R-:W-:Y:S01]  /*1430*/  FSEL R6, R6, RZ, P3 ;  /* 0x000000ff06067208 */ /* 0x000fe20001800000 */
[----:B------:R-:W-:Y:S01]  /*1440*/  BSSY.RECONVERGENT B0, `(.L_x_7) ;  /* 0x000000b000007945 */ /* 0x000fe20003800200 */
[----:B------:R-:W-:Y:S01]  /*1450*/  FSEL R7, R7, 1.875, P3 ;  /* 0x3ff0000007077808 */ /* 0x000fe20001800000 */
[----:B------:R-:W-:Y:S01]  /*1460*/  IMAD.MOV.U32 R60, RZ, RZ, R16 ;  /* 0x000000ffff3c7224 */ /* 0x000fe200078e0010 */
[----:B------:R-:W-:Y:S01]  /*1470*/  ISETP.NE.U32.AND P2, PT, R67, RZ, PT ;  /* 0x000000ff4300720c */ /* 0x000fe20003f45070 */
[----:B------:R-:W-:Y:S01]  /*1480*/  IMAD.MOV.U32 R61, RZ, RZ, R17 ;  /* 0x000000ffff3d7224 */ /* 0x000fe200078e0011 */
[----:B------:R-:W-:Y:S01]  /*1490*/  ISETP.GE.AND P1, PT, R17, RZ, PT ;  /* 0x000000ff1100720c */ /* 0x000fe20003f26270 */
[----:B------:R-:W-:Y:S01]  /*14a0*/  IMAD.MOV.U32 R46, RZ, RZ, R44 ;  /* 0x000000ffff2e7224 */ /* 0x000fe200078e002c */
[----:B------:R-:W-:Y:S01]  /*14b0*/  DMUL R10, R6, R62 ;  /* 0x0000003e060a7228 */ /* 0x000fe20000000000 */
[----:B------:R-:W-:-:S02]  /*14c0*/  ISETP.NE.AND.EX P2, PT, R68, -0x80000000, PT, P2 ;  /* 0x800000004400780c */ /* 0x000fc40003f45320 */
[----:B------:R-:W-:-:S11]  /*14d0*/  MOV R74, 0x14f0 ;  /* 0x000014f0004a7802 */ /* 0x000fd60000000f00 */
[----:B------:R-:W-:Y:S05]  /*14e0*/  CALL.REL.NOINC `($_Z15form_matrix_newPf$__internal_accurate_pow) ;  /* 0x0000000c00147944 */ /* 0x000fea0003c00000 */
[----:B------:R-:W-:Y:S05]  /*14f0*/  BSYNC.RECONVERGENT B0 ;  /* 0x0000000000007941 */ /* 0x000fea0003800200 */
.L_x_7:
[----:B------:R-:W-:Y:S01]  /*1500*/  DADD R6, R16, R4 ;  /* 0x0000000010067229 */ /* 0x000fe20000000004 */
[C---:B------:R-:W-:Y:S01]  /*1510*/  SEL R53, R5.reuse, RZ, !P2 ;  /* 0x000000ff05357207 */ /* 0x040fe20005000000 */
[C---:B------:R-:W-:Y:S01]  /*1520*/  DSETP.NEU.AND P5, PT, R4.reuse, RZ, PT ;  /* 0x000000ff0400722a */ /* 0x040fe20003fad000 */
[----:B------:R-:W-:Y:S01]  /*1530*/  ISETP.LT.AND P3, PT, R5, RZ, !P2 ;  /* 0x000000ff0500720c */ /* 0x000fe20005761270 */
[----:B------:R-:W-:Y:S01]  /*1540*/  DADD R46, -RZ, -R44 ;  /* 0x00000000ff2e7229 */ /* 0x000fe2000000092c */
[----:B------:R-:W-:Y:S01]  /*1550*/  @!P1 LOP3.LUT R53, R53, 0x7ff00000, RZ, 0xfc, !PT ;  /* 0x7ff0000035359812 */ /* 0x000fe200078efcff */
[C---:B------:R-:W-:Y:S01]  /*1560*/  DADD R48, R4.reuse, 1 ;  /* 0x3ff0000004307429 */ /* 0x040fe20000000000 */
[----:B------:R-:W-:Y:S01]  /*1570*/  BSSY.RECONVERGENT B0, `(.L_x_8) ;  /* 0x0000014000007945 */ /* 0x000fe20003800200 */
[C---:B------:R-:W-:Y:S02]  /*1580*/  DADD R50, R4.reuse, -1 ;  /* 0xbff0000004327429 */ /* 0x040fe40000000000 */
[----:B------:R-:W-:Y:S01]  /*1590*/  LOP3.LUT R0, R7, 0x7ff00000, RZ, 0xc0, !PT ;  /* 0x7ff0000007007812 */ /* 0x000fe200078ec0ff */
[----:B------:R-:W-:-:S03]  /*15a0*/  DSETP.NEU.AND P4, PT, R4, 1, PT ;  /* 0x3ff000000400742a */ /* 0x000fc60003f8d000 */
[----:B------:R-:W-:Y:S02]  /*15b0*/  ISETP.NE.AND P6, PT, R0, 0x7ff00000, PT ;  /* 0x7ff000000000780c */ /* 0x000fe40003fc5270 */
[----:B------:R-:W-:Y:S01]  /*15c0*/  @P5 FSEL R53, R47, R45, P3 ;  /* 0x0000002d2f355208 */ /* 0x000fe20001800000 */
[----:B------:R-:W-:Y:S01]  /*15d0*/  DMUL R6, R48, R50 ;  /* 0x0000003230067228 */ /* 0x000fe20000000000 */
[----:B------:R-:W-:Y:S02]  /*15e0*/  FSEL R44, R46, R44, P3 ;  /* 0x0000002c2e2c7208 */ /* 0x000fe40001800000 */
[----:B------:R-:W-:Y:S01]  /*15f0*/  PRMT R0, R71, 0x9910, RZ ;  /* 0x0000991047007816 */ /* 0x000fe200000000ff */
[----:B------:R-:W-:Y:S01]  /*1600*/  IMAD.MOV.U32 R45, RZ, RZ, R53 ;  /* 0x000000ffff2d7224 */ /* 0x000fe200078e0035 */
[----:B------:R-:W-:-:S05]  /*1610*/  FSEL R44, R44, RZ, P5 ;  /* 0x000000ff2c2c7208 */ /* 0x000fca0002800000 */
[----:B------:R-:W-:Y:S05]  /*1620*/  @P6 BRA `(.L_x_9) ;  /* 0x0000000000206947 */ /* 0x000fea0003800000 */
[----:B------:R-:W-:-:S14]  /*1630*/  DSETP.NAN.AND P5, PT, R4, R4, PT ;  /* 0x000000040400722a */ /* 0x000fdc0003fa8000 */
[----:B------:R-:W-:Y:S01]  /*1640*/  @P5 DADD R44, R16, R4 ;  /* 0x00000000102c5229 */ /* 0x000fe20000000004 */
[----:B------:R-:W-:Y:S10]  /*1650*/  @P5 BRA `(.L_x_9) ;  /* 0x0000000000145947 */ /* 0x000ff40003800000 */
[----:B------:R-:W-:-:S14]  /*1660*/  DSETP.NEU.AND P6, PT, |R4|, +INF , PT ;  /* 0x7ff000000400742a */ /* 0x000fdc0003fcd200 */
[----:B------:R-:W-:Y:S01]  /*1670*/  @!P6 ISETP.NE.AND P5, PT, R70, 0x3fe00000, PT ;  /* 0x3fe000004600e80c */ /* 0x000fe20003fa5270 */
[----:B------:R-:W-:-:S03]  /*1680*/  @!P6 IMAD.MOV.U32 R44, RZ, RZ, RZ ;  /* 0x000000ffff2ce224 */ /* 0x000fc600078e00ff */
[----:B------:R-:W-:-:S04]  /*1690*/  @!P6 SEL R5, R69, R72, P5 ;  /* 0x000000484505e207 */ /* 0x000fc80002800000 */
[----:B------:R-:W-:-:S07]  /*16a0*/  @!P6 SEL R45, R5, R72, P3 ;  /* 0x00000048052de207 */ /* 0x000fce0001800000 */
.L_x_9:
[----:B------:R-:W-:Y:S05]  /*16b0*/  BSYNC.RECONVERGENT B0 ;  /* 0x0000000000007941 */ /* 0x000fea0003800200 */
.L_x_8:
[----:B------:R-:W-:Y:S01]  /*16c0*/  UMOV UR6, 0xe2308c3a ;  /* 0xe2308c3a00067882 */ /* 0x000fe20000000000 */
[----:B------:R-:W-:Y:S01]  /*16d0*/  UMOV UR7, 0x3e45798e ;  /* 0x3e45798e00077882 */ /* 0x000fe20000000000 */
[----:B------:R-:W-:Y:S01]  /*16e0*/  FSEL R46, R44, RZ, P4 ;  /* 0x000000ff2c2e7208 */ /* 0x000fe20002000000 */
[----:B------:R-:W-:Y:S01]  /*16f0*/  DMUL R6, R28, R6 ;  /* 0x000000061c067228 */ /* 0x000fe20000000000 */
[----:B------:R-:W-:Y:S01]  /*1700*/  ISETP.NE.AND P3, PT, R0, RZ, PT ;  /* 0x000000ff0000720c */ /* 0x000fe20003f65270 */
[----:B------:R-:W-:Y:S01]  /*1710*/  DADD R4, R14, -UR6 ;  /* 0x800000060e047e29 */ /* 0x000fe20008000000 */
[----:B------:R-:W-:Y:S01]  /*1720*/  FSEL R44, R45, 1.875, P4 ;  /* 0x3ff000002d2c7808 */ /* 0x000fe20002000000 */
[----:B------:R-:W-:Y:S01]  /*1730*/  BSSY.RECONVERGENT B0, `(.L_x_10) ;  /* 0x000000d000007945 */ /* 0x000fe20003800200 */
[----:B------:R-:W-:Y:S01]  /*1740*/  FSEL R46, R46, RZ, P3 ;  /* 0x000000ff2e2e7208 */ /* 0x000fe20001800000 */
[----:B------:R-:W-:Y:S01]  /*1750*/  IMAD.MOV.U32 R60, RZ, RZ, R16 ;  /* 0x000000ffff3c7224 */ /* 0x000fe200078e0010 */
[----:B------:R-:W-:Y:S01]  /*1760*/  FSEL R47, R44, 1.875, P3 ;  /* 0x3ff000002c2f7808 */ /* 0x000fe20001800000 */
[----:B------:R-:W-:Y:S01]  /*1770*/  DMUL R44, R30, R6 ;  /* 0x000000061e2c7228 */ /* 0x000fe20000000000 */
[----:B------:R-:W-:Y:S01]  /*1780*/  IMAD.MOV.U32 R61, RZ, RZ, R17 ;  /* 0x000000ffff3d7224 */ /* 0x000fe200078e0011 */
[----:B------:R-:W-:Y:S01]  /*1790*/  DADD R48, -RZ, |R4| ;  /* 0x00000000ff307229 */ /* 0x000fe20000000504 */
[----:B------:R-:W-:-:S02]  /*17a0*/  MOV R74, 0x1800 ;  /* 0x00001800004a7802 */ /* 0x000fc40000000f00 */
[----:B------:R-:W-:-:S07]  /*17b0*/  DMUL R6, R32, R46 ;  /* 0x0000002e20067228 */ /* 0x000fce0000000000 */
[----:B------:R-:W-:Y:S01]  /*17c0*/  IMAD.MOV.U32 R46, RZ, RZ, R48 ;  /* 0x000000ffff2e7224 */ /* 0x000fe200078e0030 */
[----:B------:R-:W-:Y:S01]  /*17d0*/  DMUL R6, R6, R44 ;  /* 0x0000002c06067228 */ /* 0x000fe20000000000 */
[----:B------:R-:W-:-:S10]  /*17e0*/  IMAD.MOV.U32 R45, RZ, RZ, R49 ;  /* 0x000000ffff2d7224 */ /* 0x000fd400078e0031 */
[----:B------:R-:W-:Y:S05]  /*17f0*/  CALL.REL.NOINC `($_Z15form_matrix_newPf$__internal_accurate_pow) ;  /* 0x0000000800507944 */ /* 0x000fea0003c00000 */
[----:B------:R-:W-:Y:S05]  /*1800*/  BSYNC.RECONVERGENT B0 ;  /* 0x0000000000007941 */ /* 0x000fea0003800200 */
.L_x_10:
        /* <DEDUP_REMOVED lines=8> */
[----:B------:R-:W-:Y:S02]  /*1890*/  DADD R50, R4, -1 ;  /* 0xbff0000004327429 */ /* 0x000fe40000000000 */
[----:B------:R-:W-:-:S04]  /*18a0*/  LOP3.LUT R52, R53, 0x7ff00000, RZ, 0xc0, !PT ;  /* 0x7ff0000035347812 */ /* 0x000fc800078ec0ff */
[----:B------:R-:W-:Y:S02]  /*18b0*/  ISETP.NE.AND P6, PT, R52, 0x7ff00000, PT ;  /* 0x7ff000003400780c */ /* 0x000fe40003fc5270 */
[----:B------:R-:W-:Y:S01]  /*18c0*/  @P5 FSEL R55, R47, R45, P4 ;  /* 0x0000002d2f375208 */ /* 0x000fe20002000000 */
[----:B------:R-:W-:Y:S01]  /*18d0*/  DMUL R48, R48, R50 ;  /* 0x0000003230307228 */ /* 0x000fe20000000000 */
[----:B------:R-:W-:-:S03]  /*18e0*/  FSEL R44, R46, R44, P4 ;  /* 0x0000002c2e2c7208 */ /* 0x000fc60002000000 */
        /* <DEDUP_REMOVED lines=11> */
.L_x_12:
[----:B------:R-:W-:Y:S05]  /*19a0*/  BSYNC.RECONVERGENT B0 ;  /* 0x0000000000007941 */ /* 0x000fea0003800200 */
.L_x_11:
[----:B------:R-:W-:Y:S01]  /*19b0*/  DSETP.NEU.AND P4, PT, R4, 1, PT ;  /* 0x3ff000000400742a */ /* 0x000fe20003f8d000 */
[----:B------:R-:W-:Y:S01]  /*19c0*/  BSSY.RECONVERGENT B0, `(.L_x_13) ;  /* 0x000000f000007945 */ /* 0x000fe20003800200 */
[----:B------:R-:W-:Y:S01]  /*19d0*/  DMUL R48, R28, R48 ;  /* 0x000000301c307228 */ /* 0x000fe20000000000 */
[----:B------:R-:W-:Y:S01]  /*19e0*/  IMAD.MOV.U32 R60, RZ, RZ, R16 ;  /* 0x000000ffff3c7224 */ /* 0x000fe200078e0010 */
[----:B------:R-:W-:Y:S01]  /*19f0*/  MOV R74, 0x1ab0 ;  /* 0x00001ab0004a7802 */ /* 0x000fe20000000f00 */
[----:B------:R-:W-:Y:S01]  /*1a00*/  IMAD.MOV.U32 R61, RZ, RZ, R17 ;  /* 0x000000ffff3d7224 */ /* 0x000fe200078e0011 */
[----:B------:R-:W-:Y:S02]  /*1a10*/  FSEL R4, R44, RZ, P4 ;  /* 0x000000ff2c047208 */ /* 0x000fe40002000000 */
[----:B------:R-:W-:Y:S02]  /*1a20*/  FSEL R44, R45, 1.875, P4 ;  /* 0x3ff000002d2c7808 */ /* 0x000fe40002000000 */
[----:B------:R-:W-:Y:S01]  /*1a30*/  FSEL R4, R4, RZ, P3 ;  /* 0x000000ff04047208 */ /* 0x000fe20001800000 */
[----:B------:R-:W-:Y:S01]  /*1a40*/  DMUL R48, R30, R48 ;  /* 0x000000301e307228 */ /* 0x000fe20000000000 */
[----:B------:R-:W-:Y:S01]  /*1a50*/  FSEL R5, R44, 1.875, P3 ;  /* 0x3ff000002c057808 */ /* 0x000fe20001800000 */
[----:B------:R-:W-:-:S05]  /*1a60*/  DADD R44, -RZ, |R14| ;  /* 0x00000000ff2c7229 */ /* 0x000fca000000050e */
[----:B------:R-:W-:-:S05]  /*1a70*/  DMUL R4, R32, R4 ;  /* 0x0000000420047228 */ /* 0x000fca0000000000 */
[----:B------:R-:W-:-:S03]  /*1a80*/  IMAD.MOV.U32 R46, RZ, RZ, R44 ;  /* 0x000000ffff2e7224 */ /* 0x000fc600078e002c */
[----:B------:R-:W-:-:S11]  /*1a90*/  DFMA R6, R4, R48, R6 ;  /* 0x000000300406722b */ /* 0x000fd60000000006 */
[----:B------:R-:W-:Y:S05]  /*1aa0*/  CALL.REL.NOINC `($_Z15form_matrix_newPf$__internal_accurate_pow) ;  /* 0x0000000400a47944 */ /* 0x000fea0003c00000 */
[----:B------:R-:W-:Y:S05]  /*1ab0*/  BSYNC.RECONVERGENT B0 ;  /* 0x0000000000007941 */ /* 0x000fea0003800200 */
.L_x_13:
[----:B------:R-:W-:Y:S01]  /*1ac0*/  DADD R4, R16, R14 ;  /* 0x0000000010047229 */ /* 0x000fe2000000000e */
[C---:B------:R-:W-:Y:S01]  /*1ad0*/  SEL R49, R15.reuse, RZ, !P2 ;  /* 0x000000ff0f317207 */ /* 0x040fe20005000000 */
[----:B------:R-:W-:Y:S01]  /*1ae0*/  DADD R46, -RZ, -R44 ;  /* 0x00000000ff2e7229 */ /* 0x000fe2000000092c */
[----:B------:R-:W-:Y:S01]  /*1af0*/  ISETP.LT.AND P2, PT, R15, RZ, !P2 ;  /* 0x000000ff0f00720c */ /* 0x000fe20005741270 */
[----:B------:R-:W-:Y:S01]  /*1b00*/  DSETP.NEU.AND P3, PT, R14, 1, PT ;  /* 0x3ff000000e00742a */ /* 0x000fe20003f6d000 */
[----:B------:R-:W-:Y:S01]  /*1b10*/  @!P1 LOP3.LUT R49, R49, 0x7ff00000, RZ, 0xfc, !PT ;  /* 0x7ff0000031319812 */ /* 0x000fe200078efcff */
[----:B------:R-:W-:Y:S01]  /*1b20*/  BSSY.RECONVERGENT B0, `(.L_x_14) ;  /* 0x0000017000007945 */ /* 0x000fe20003800200 */
[----:B------:R-:W-:-:S03]  /*1b30*/  PRMT R0, R71, 0x9910, RZ ;  /* 0x0000991047007816 */ /* 0x000fc600000000ff */
[----:B------:R-:W-:Y:S02]  /*1b40*/  LOP3.LUT R4, R5, 0x7ff00000, RZ, 0xc0, !PT ;  /* 0x7ff0000005047812 */ /* 0x000fe400078ec0ff */
[----:B------:R-:W-:Y:S02]  /*1b50*/  FSEL R5, R46, R44, P2 ;  /* 0x0000002c2e057208 */ /* 0x000fe40001000000 */
[----:B------:R-:W-:Y:S02]  /*1b60*/  ISETP.NE.AND P4, PT, R4, 0x7ff00000, PT ;  /* 0x7ff000000400780c */ /* 0x000fe40003f85270 */
[----:B------:R-:W-:Y:S01]  /*1b70*/  @P0 FSEL R49, R47, R45, P2 ;  /* 0x0000002d2f310208 */ /* 0x000fe20001000000 */
[----:B------:R-:W-:Y:S01]  /*1b80*/  DMUL R46, R40, R8 ;  /* 0x00000008282e7228 */ /* 0x000fe20000000000 */
[----:B------:R-:W-:Y:S02]  /*1b90*/  FSEL R4, R5, RZ, P0 ;  /* 0x000000ff05047208 */ /* 0x000fe40000000000 */
[----:B------:R-:W-:Y:S01]  /*1ba0*/  ISETP.EQ.OR P1, PT, R0, RZ, !P3 ;  /* 0x000000ff0000720c */ /* 0x000fe20005f22670 */
[----:B------:R-:W-:-:S02]  /*1bb0*/  IMAD.MOV.U32 R5, RZ, RZ, R49 ;  /* 0x000000ffff057224 */ /* 0x000fc400078e0031 */
[----:B------:R-:W-:Y:S02]  /*1bc0*/  IMAD.MOV.U32 R44, RZ, RZ, R4 ;  /* 0x000000ffff2c7224 */ /* 0x000fe400078e0004 */
[----:B------:R-:W-:Y:S02]  /*1bd0*/  IMAD.MOV.U32 R45, RZ, RZ, R5 ;  /* 0x000000ffff2d7224 */ /* 0x000fe400078e0005 */
[----:B------:R-:W-:Y:S06]  /*1be0*/  @P4 BRA `(.L_x_15) ;  /* 0x0000000000284947 */ /* 0x000fec0003800000 */
[----:B------:R-:W-:-:S14]  /*1bf0*/  DSETP.NAN.AND P0, PT, R14, R14, PT ;  /* 0x0000000e0e00722a */ /* 0x000fdc0003f08000 */
[----:B------:R-:W-:Y:S01]  /*1c00*/  @P0 DADD R44, R16, R14 ;  /* 0x00000000102c0229 */ /* 0x000fe2000000000e */
[----:B------:R-:W-:Y:S10]  /*1c10*/  @P0 BRA `(.L_x_15) ;  /* 0x00000000001c0947 */ /* 0x000ff40003800000 */
[----:B------:R-:W-:Y:S01]  /*1c20*/  DSETP.NEU.AND P0, PT, |R14|, +INF , PT ;  /* 0x7ff000000e00742a */ /* 0x000fe20003f0d200 */
[----:B------:R-:W-:Y:S02]  /*1c30*/  IMAD.MOV.U32 R44, RZ, RZ, R4 ;  /* 0x000000ffff2c7224 */ /* 0x000fe400078e0004 */
[----:B------:R-:W-:-:S11]  /*1c40*/  IMAD.MOV.U32 R45, RZ, RZ, R5 ;  /* 0x000000ffff2d7224 */ /* 0x000fd600078e0005 */
[----:B------:R-:W-:Y:S01]  /*1c50*/  @!P0 ISETP.NE.AND P3, PT, R70, 0x3fe00000, PT ;  /* 0x3fe000004600880c */ /* 0x000fe20003f65270 */
[----:B------:R-:W-:-:S03]  /*1c60*/  @!P0 IMAD.MOV.U32 R44, RZ, RZ, RZ ;  /* 0x000000ffff2c8224 */ /* 0x000fc600078e00ff */
[----:B------:R-:W-:-:S04]  /*1c70*/  @!P0 SEL R49, R69, R72, P3 ;  /* 0x0000004845318207 */ /* 0x000fc80001800000 */
[----:B------:R-:W-:-:S07]  /*1c80*/  @!P0 SEL R45, R49, R72, P2 ;  /* 0x00000048312d8207 */ /* 0x000fce0001000000 */
.L_x_15:
[----:B------:R-:W-:Y:S05]  /*1c90*/  BSYNC.RECONVERGENT B0 ;  /* 0x0000000000007941 */ /* 0x000fea0003800200 */
.L_x_14:
[----:B------:R-:W-:Y:S01]  /*1ca0*/  FSEL R50, R44, RZ, !P1 ;  /* 0x000000ff2c327208 */ /* 0x000fe20004800000 */
[----:B------:R-:W-:Y:S01]  /*1cb0*/  BSSY.RECONVERGENT B0, `(.L_x_16) ;  /* 0x0000012000007945 */ /* 0x000fe20003800200 */
[----:B------:R-:W-:Y:S01]  /*1cc0*/  FSEL R51, R45, 1.875, !P1 ;  /* 0x3ff000002d337808 */ /* 0x000fe20004800000 */
[----:B------:R-:W-:Y:S02]  /*1cd0*/  DMUL R44, R2, R8 ;  /* 0x00000008022c7228 */ /* 0x000fe40000000000 */
[----:B------:R-:W-:-:S03]  /*1ce0*/  DMUL R48, R42, R46 ;  /* 0x0000002e2a307228 */ /* 0x000fc60000000000 */
[----:B------:R-:W-:Y:S01]  /*1cf0*/  DMUL R46, R50, R38 ;  /* 0x00000026322e7228 */ /* 0x000fe20000000000 */
[----:B------:R-:W-:Y:S02]  /*1d00*/  IMAD.MOV.U32 R50, RZ, RZ, R4 ;  /* 0x000000ffff327224 */ /* 0x000fe400078e0004 */
[----:B------:R-:W-:Y:S01]  /*1d10*/  IMAD.MOV.U32 R51, RZ, RZ, R5 ;  /* 0x000000ffff337224 */ /* 0x000fe200078e0005 */
[----:B------:R-:W-:Y:S07]  /*1d20*/  @P4 BRA `(.L_x_17) ;  /* 0x0000000000284947 */ /* 0x000fee0003800000 */
        /* <DEDUP_REMOVED lines=10> */
.L_x_17:
[----:B------:R-:W-:Y:S05]  /*1dd0*/  BSYNC.RECONVERGENT B0 ;  /* 0x0000000000007941 */ /* 0x000fea0003800200 */
.L_x_16:
[----:B------:R-:W-:Y:S01]  /*1de0*/  FSEL R50, R50, RZ, !P1 ;  /* 0x000000ff32327208 */ /* 0x000fe20004800000 */
[----:B------:R-:W-:Y:S01]  /*1df0*/  DFMA R46, R46, R48, R6 ;  /* 0x000000302e2e722b */ /* 0x000fe20000000006 */
[----:B------:R-:W-:Y:S01]  /*1e00*/  FSEL R51, R51, 1.875, !P1 ;  /* 0x3ff0000033337808 */ /* 0x000fe20004800000 */
[----:B------:R-:W-:Y:S01]  /*1e10*/  DMUL R44, R36, R44 ;  /* 0x0000002c242c7228 */ /* 0x000fe20000000000 */
[----:B------:R-:W-:Y:S04]  /*1e20*/  BSSY.RECONVERGENT B0, `(.L_x_18) ;  /* 0x000000c000007945 */ /* 0x000fe80003800200 */
[----:B------:R-:W-:-:S08]  /*1e30*/  DMUL R6, R50, R34 ;  /* 0x0000002232067228 */ /* 0x000fd00000000000 */
[----:B------:R-:W-:Y:S01]  /*1e40*/  DFMA R6, R6, R44, R46 ;  /* 0x0000002c0606722b */ /* 0x000fe2000000002e */
[----:B------:R-:W-:Y:S10]  /*1e50*/  @P4 BRA `(.L_x_19) ;  /* 0x0000000000204947 */ /* 0x000ff40003800000 */
        /* <DEDUP_REMOVED lines=8> */
.L_x_19:
[----:B------:R-:W-:Y:S05]  /*1ee0*/  BSYNC.RECONVERGENT B0 ;  /* 0x0000000000007941 */ /* 0x000fea0003800200 */
.L_x_18:
[----:B------:R-:W-:Y:S01]  /*1ef0*/  DMUL R8, R28, R8 ;  /* 0x000000081c087228 */ /* 0x000fe20000000000 */
[----:B------:R-:W-:Y:S01]  /*1f00*/  FSEL R4, R4, RZ, !P1 ;  /* 0x000000ff04047208 */ /* 0x000fe20004800000 */
[----:B------:R-:W-:Y:S01]  /*1f10*/  UIADD3 UR20, UP0, UPT, UR20, 0x8, URZ ;  /* 0x0000000814147890 */ /* 0x000fe2000ff1e0ff */
[----:B------:R-:W-:Y:S01]  /*1f20*/  FSEL R5, R5, 1.875, !P1 ;  /* 0x3ff0000005057808 */ /* 0x000fe20004800000 */
[----:B------:R-:W-:Y:S02]  /*1f30*/  UIADD3 UR5, UPT, UPT, UR5, 0x1, URZ ;  /* 0x0000000105057890 */ /* 0x000fe4000fffe0ff */
[----:B------:R-:W-:Y:S02]  /*1f40*/  UIADD3.X UR21, UPT, UPT, URZ, UR21, URZ, UP0, !UPT ;  /* 0x00000015ff157290 */ /* 0x000fe400087fe4ff */
[----:B------:R-:W-:Y:S01]  /*1f50*/  DMUL R8, R30, R8 ;  /* 0x000000081e087228 */ /* 0x000fe20000000000 */
[----:B------:R-:W-:Y:S01]  /*1f60*/  UISETP.NE.AND UP0, UPT, UR5, 0x10, UPT ;  /* 0x000000100500788c */ /* 0x000fe2000bf05270 */
[----:B------:R-:W-:Y:S01]  /*1f70*/  DMUL R4, R32, R4 ;  /* 0x0000000420047228 */ /* 0x000fe20000000000 */
[----:B------:R-:W-:-:S04]  /*1f80*/  UIADD3 UR18, UP2, UPT, UR18, 0x8, URZ ;  /* 0x0000000812127890 */ /* 0x000fc8000ff5e0ff */
[----:B------:R-:W-:Y:S01]  /*1f90*/  UIADD3.X UR19, UPT, UPT, URZ, UR19, URZ, UP2, !UPT ;  /* 0x00000013ff137290 */ /* 0x000fe200097fe4ff */
[----:B------:R-:W-:Y:S02]  /*1fa0*/  DMUL R10, R10, R8 ;  /* 0x000000080a0a7228 */ /* 0x000fe40000000000 */
[----:B------:R-:W-:-:S08]  /*1fb0*/  DMUL R4, R8, R4 ;  /* 0x0000000408047228 */ /* 0x000fd00000000000 */
[----:B------:R-:W-:-:S08]  /*1fc0*/  DFMA R4, R4, -4, R6 ;  /* 0xc01000000404782b */ /* 0x000fd00000000006 */
[----:B------:R-:W-:-:S08]  /*1fd0*/  DMUL R4, R4, R10 ;  /* 0x0000000a04047228 */ /* 0x000fd00000000000 */
[----:B------:R-:W-:-:S08]  /*1fe0*/  DMUL R4, R4, 100000000 ;  /* 0x4197d78404047828 */ /* 0x000fd00000000000 */
[----:B------:R-:W-:-:S08]  /*1ff0*/  DMUL R4, R4, 100000000 ;  /* 0x4197d78404047828 */ /* 0x000fd00000000000 */
[----:B------:R-:W-:Y:S01]  /*2000*/  DFMA R64, R12, R4, R64 ;  /* 0x000000040c40722b */ /* 0x000fe20000000040 */
[----:B------:R-:W-:Y:S10]  /*2010*/  BRA.U UP0, `(.L_x_20) ;  /* 0xfffffff100047547 */ /* 0x000ff4000b83ffff */
[----:B------:R-:W-:Y:S05]  /*2020*/  BRA.U UP1, `(.L_x_21) ;  /* 0xffffffed01e47547 */ /* 0x000fea000b83ffff */
[----:B------:R-:W-:Y:S01]  /*2030*/  UIADD3 UR4, UPT, UPT, UR4, 0x1, URZ ;  /* 0x0000000104047890 */ /* 0x000fe2000fffe0ff */
[----:B------:R-:W-:-:S03]  /*2040*/  DMUL R64, R64, 0.5 ;  /* 0x3fe0000040407828 */ /* 0x000fc60000000000 */
[----:B------:R-:W-:-:S05]  /*2050*/  UISETP.NE.AND UP0, UPT, UR4, 0x10, UPT ;  /* 0x000000100400788c */ /* 0x000fca000bf05270 */
[----:B------:R-:W-:-:S04]  /*2060*/  DFMA R22, R24, R64, R22 ;  /* 0x000000401816722b */ /* 0x000fc80000000016 */
[----:B------:R-:W-:Y:S07]  /*2070*/  BRA.U UP0, `(.L_x_22) ;  /* 0xffffffe100807547 */ /* 0x000fee000b83ffff */
[----:B------:R-:W-:-:S04]  /*2080*/  UIADD3 UR17, UPT, UPT, UR17, 0x1, URZ ;  /* 0x0000000111117890 */ /* 0x000fc8000fffe0ff */
[----:B------:R-:W-:-:S09]  /*2090*/  UISETP.NE.AND UP0, UPT, UR17, 0x3, UPT ;  /* 0x000000031100788c */ /* 0x000fd2000bf05270 */
[----:B------:R-:W-:Y:S05]  /*20a0*/  BRA.U UP0, `(.L_x_23) ;  /* 0xffffffe100707547 */ /* 0x000fea000b83ffff */
[----:B------:R-:W0:Y:S01]  /*20b0*/  S2R R5, SR_CTAID.X ;  /* 0x0000000000057919 */ /* 0x000e220000002500 */
[----:B------:R-:W1:Y:S01]  /*20c0*/  LDC.64 R2, c[0x0][0x380] ;  /* 0x0000e000ff027b82 */ /* 0x000e620000000a00 */
[----:B------:R-:W-:Y:S01]  /*20d0*/  DMUL R22, R22, 0.5 ;  /* 0x3fe0000016167828 */ /* 0x000fe20000000000 */
[----:B------:R-:W0:Y:S09]  /*20e0*/  S2R R0, SR_TID.X ;  /* 0x0000000000007919 */ /* 0x000e320000002100 */
[----:B------:R-:W2:Y:S01]  /*20f0*/  F2F.F32.F64 R23, R22 ;  /* 0x0000001600177310 */ /* 0x000ea20000301000 */
[----:B0-----:R-:W-:-:S04]  /*2100*/  IMAD R5, R5, 0x64, R0 ;  /* 0x0000006405057824 */ /* 0x001fc800078e0200 */
[----:B-1----:R-:W-:-:S05]  /*2110*/  IMAD.WIDE.U32 R2, R5, 0x4, R2 ;  /* 0x0000000405027825 */ /* 0x002fca00078e0002 */
[----:B--2---:R-:W-:Y:S01]  /*2120*/  STG.E desc[UR14][R2.64], R23 ;  /* 0x0000001702007986 */ /* 0x004fe2000c10190e */
[----:B------:R-:W-:Y:S05]  /*2130*/  EXIT ;  /* 0x000000000000794d */ /* 0x000fea0003800000 */
        .type           $_Z15form_matrix_newPf$__internal_accurate_pow,@function
        .size           $_Z15form_matrix_newPf$__internal_accurate_pow,(.L_x_27 - $_Z15form_matrix_newPf$__internal_accurate_pow)
$_Z15form_matrix_newPf$__internal_accurate_pow:
[----:B------:R-:W-:Y:S01]  /*2140*/  ISETP.GT.U32.AND P4, PT, R45, 0xfffff, PT ;  /* 0x000fffff2d00780c */ /* 0x000fe20003f84070 */
[----:B------:R-:W-:Y:S01]  /*2150*/  IMAD.MOV.U32 R44, RZ, RZ, R46 ;  /* 0x000000ffff2c7224 */ /* 0x000fe200078e002e */
[----:B------:R-:W-:Y:S01]  /*2160*/  UMOV UR6, 0x7d2cafe2 ;  /* 0x7d2cafe200067882 */ /* 0x000fe20000000000 */
[----:B------:R-:W-:Y:S01]  /*2170*/  IMAD.SHL.U32 R47, R61, 0x2, RZ ;  /* 0x000000023d2f7824 */ /* 0x000fe200078e00ff */
[----:B------:R-:W-:Y:S01]  /*2180*/  UMOV UR7, 0x3eb0f5ff ;  /* 0x3eb0f5ff00077882 */ /* 0x000fe20000000000 */
[----:B------:R-:W-:Y:S01]  /*2190*/  UMOV UR24, 0x3b39803f ;  /* 0x3b39803f00187882 */ /* 0x000fe20000000000 */
[----:B------:R-:W-:-:S07]  /*21a0*/  UMOV UR25, 0x3c7abc9e ;  /* 0x3c7abc9e00197882 */ /* 0x000fce0000000000 */
[----:B------:R-:W-:Y:S01]  /*21b0*/  @!P4 DMUL R48, R44, 1.80143985094819840000e+16 ;  /* 0x435000002c30c828 */ /* 0x000fe20000000000 */
[----:B------:R-:W-:-:S09]  /*21c0*/  SHF.R.U32.HI R44, RZ, 0x14, R45 ;  /* 0x00000014ff2c7819 */ /* 0x000fd2000001162d */
[----:B------:R-:W-:Y:S01]  /*21d0*/  @!P4 IMAD.MOV.U32 R45, RZ, RZ, R49 ;  /* 0x000000ffff2dc224 */ /* 0x000fe200078e0031 */
[----:B------:R-:W-:Y:S01]  /*21e0*/  @!P4 LEA.HI R44, R49, 0xffffffca, RZ, 0xc ;  /* 0xffffffca312cc811 */ /* 0x000fe200078f60ff */
[----:B------:R-:W-:Y:S01]  /*21f0*/  @!P4 IMAD.MOV.U32 R46, RZ, RZ, R48 ;  /* 0x000000ffff2ec224 */ /* 0x000fe200078e0030 */
[----:B------:R-:W-:Y:S01]  /*2200*/  LOP3.LUT R49, R61, 0xff0fffff, RZ, 0xc0, !PT ;  /* 0xff0fffff3d317812 */ /* 0x000fe200078ec0ff */
[----:B------:R-:W-:Y:S01]  /*2210*/  IMAD.MOV.U32 R48, RZ, RZ, 0x41ad3b5a ;  /* 0x41ad3b5aff307424 */ /* 0x000fe200078e00ff */
[----:B------:R-:W-:Y:S01]  /*2220*/  LOP3.LUT R45, R45, 0x800fffff, RZ, 0xc0, !PT ;  /* 0x800fffff2d2d7812 */ /* 0x000fe200078ec0ff */
[----:B------:R-:W-:Y:S01]  /*2230*/  VIADD R75, R44, 0xfffffc01 ;  /* 0xfffffc012c4b7836 */ /* 0x000fe20000000000 */
[----:B------:R-:W-:Y:S02]  /*2240*/  ISETP.GT.U32.AND P4, PT, R47, -0x2000001, PT ;  /* 0xfdffffff2f00780c */ /* 0x000fe40003f84070 */
[----:B------:R-:W-:Y:S02]  /*2250*/  LOP3.LUT R47, R45, 0x3ff00000, RZ, 0xfc, !PT ;  /* 0x3ff000002d2f7812 */ /* 0x000fe400078efcff */
[----:B------:R-:W-:Y:S01]  /*2260*/  SEL R61, R49, R61, P4 ;  /* 0x0000003d313d7207 */ /* 0x000fe20002000000 */
[----:B------:R-:W-:Y:S01]  /*2270*/  IMAD.MOV.U32 R49, RZ, RZ, 0x3ed0f5d2 ;  /* 0x3ed0f5d2ff317424 */ /* 0x000fe200078e00ff */
[----:B------:R-:W-:-:S13]  /*2280*/  ISETP.GE.U32.AND P4, PT, R47, 0x3ff6a09f, PT ;  /* 0x3ff6a09f2f00780c */ /* 0x000fda0003f86070 */
[----:B------:R-:W-:Y:S02]  /*2290*/  @P4 VIADD R45, R47, 0xfff00000 ;  /* 0xfff000002f2d4836 */ /* 0x000fe40000000000 */
[----:B------:R-:W-:Y:S02]  /*22a0*/  @P4 VIADD R75, R44, 0xfffffc02 ;  /* 0xfffffc022c4b4836 */ /* 0x000fe40000000000 */
[----:B------:R-:W-:Y:S02]  /*22b0*/  @P4 IMAD.MOV.U32 R47, RZ, RZ, R45 ;  /* 0x000000ffff2f4224 */ /* 0x000fe400078e002d */
[----:B------:R-:W-:-:S04]  /*22c0*/  IMAD.MOV.U32 R44, RZ, RZ, RZ ;  /* 0x000000ffff2c7224 */ /* 0x000fc800078e00ff */
[C---:B------:R-:W-:Y:S02]  /*22d0*/  DADD R52, R46.reuse, 1 ;  /* 0x3ff000002e347429 */ /* 0x040fe40000000000 */
[----:B------:R-:W-:-:S04]  /*22e0*/  DADD R46, R46, -1 ;  /* 0xbff000002e2e7429 */ /* 0x000fc80000000000 */
[----:B------:R-:W0:Y:S02]  /*22f0*/  MUFU.RCP64H R45, R53 ;  /* 0x00000035002d7308 */ /* 0x000e240000001800 */
[----:B0-----:R-:W-:-:S08]  /*2300*/  DFMA R50, -R52, R44, 1 ;  /* 0x3ff000003432742b */ /* 0x001fd0000000012c */
[----:B------:R-:W-:-:S08]  /*2310*/  DFMA R50, R50, R50, R50 ;  /* 0x000000323232722b */ /* 0x000fd00000000032 */
[----:B------:R-:W-:-:S08]  /*2320*/  DFMA R50, R44, R50, R44 ;  /* 0x000000322c32722b */ /* 0x000fd0000000002c */
[----:B------:R-:W-:-:S08]  /*2330*/  DMUL R44, R46, R50 ;  /* 0x000000322e2c7228 */ /* 0x000fd00000000000 */
[----:B------:R-:W-:-:S08]  /*2340*/  DFMA R44, R46, R50, R44 ;  /* 0x000000322e2c722b */ /* 0x000fd0000000002c */
[----:B------:R-:W-:-:S08]  /*2350*/  DMUL R54, R44, R44 ;  /* 0x0000002c2c367228 */ /* 0x000fd00000000000 */
[----:B------:R-:W-:Y:S01]  /*2360*/  DFMA R48, R54, UR6, R48 ;  /* 0x0000000636307c2b */ /* 0x000fe20008000030 */
[----:B------:R-:W-:Y:S01]  /*2370*/  UMOV UR6, 0x75488a3f ;  /* 0x75488a3f00067882 */ /* 0x000fe20000000000 */
[----:B------:R-:W-:-:S06]  /*2380*/  UMOV UR7, 0x3ef3b20a ;  /* 0x3ef3b20a00077882 */ /* 0x000fcc0000000000 */
[----:B------:R-:W-:Y:S01]  /*2390*/  DFMA R52, R54, R48, UR6 ;  /* 0x0000000636347e2b */ /* 0x000fe20008000030 */
[----:B------:R-:W-:Y:S01]  /*23a0*/  UMOV UR6, 0xe4faecd5 ;  /* 0xe4faecd500067882 */ /* 0x000fe20000000000 */
[----:B------:R-:W-:Y:S01]  /*23b0*/  UMOV UR7, 0x3f1745cd ;  /* 0x3f1745cd00077882 */ /* 0x000fe20000000000 */
[----:B------:R-:W-:-:S05]  /*23c0*/  DADD R48, R46, -R44 ;  /* 0x000000002e307229 */ /* 0x000fca000000082c */
[----:B------:R-:W-:Y:S01]  /*23d0*/  DFMA R52, R54, R52, UR6 ;  /* 0x0000000636347e2b */ /* 0x000fe20008000034 */
[----:B------:R-:W-:Y:S01]  /*23e0*/  UMOV UR6, 0x258a578b ;  /* 0x258a578b00067882 */ /* 0x000fe20000000000 */
[----:B------:R-:W-:Y:S01]  /*23f0*/  UMOV UR7, 0x3f3c71c7 ;  /* 0x3f3c71c700077882 */ /* 0x000fe20000000000 */
[----:B------:R-:W-:-:S05]  /*2400*/  DADD R48, R48, R48 ;  /* 0x0000000030307229 */ /* 0x000fca0000000030 */
[----:B------:R-:W-:Y:S01]  /*2410*/  DFMA R52, R54, R52, UR6 ;  /* 0x0000000636347e2b */ /* 0x000fe20008000034 */
[----:B------:R-:W-:Y:S01]  /*2420*/  UMOV UR6, 0x9242b910 ;  /* 0x9242b91000067882 */ /* 0x000fe20000000000 */
[----:B------:R-:W-:Y:S01]  /*2430*/  UMOV UR7, 0x3f624924 ;  /* 0x3f62492400077882 */ /* 0x000fe20000000000 */
[----:B------:R-:W-:-:S05]  /*2440*/  DFMA R48, R46, -R44, R48 ;  /* 0x8000002c2e30722b */ /* 0x000fca0000000030 */
[----:B------:R-:W-:Y:S01]  /*2450*/  DFMA R52, R54, R52, UR6 ;  /* 0x0000000636347e2b */ /* 0x000fe20008000034 */
[----:B------:R-:W-:Y:S01]  /*2460*/  UMOV UR6, 0x99999dfb ;  /* 0x99999dfb00067882 */ /* 0x000fe20000000000 */
[----:B------:R-:W-:Y:S01]  /*2470*/  UMOV UR7, 0x3f899999 ;  /* 0x3f89999900077882 */ /* 0x000fe20000000000 */
[----:B------:R-:W-:Y:S02]  /*2480*/  DMUL R48, R50, R48 ;  /* 0x0000003032307228 */ /* 0x000fe40000000000 */
[----:B------:R-:W-:-:S03]  /*2490*/  DMUL R50, R44, R44 ;  /* 0x0000002c2c327228 */ /* 0x000fc60000000000 */
[----:B------:R-:W-:Y:S01]  /*24a0*/  DFMA R52, R54, R52, UR6 ;  /* 0x0000000636347e2b */ /* 0x000fe20008000034 */
[----:B------:R-:W-:Y:S01]  /*24b0*/  UMOV UR6, 0x55555555 ;  /* 0x5555555500067882 */ /* 0x000fe20000000000 */
[----:B------:R-:W-:-:S06]  /*24c0*/  UMOV UR7, 0x3fb55555 ;  /* 0x3fb5555500077882 */ /* 0x000fcc0000000000 */
[----:B------:R-:W-:-:S08]  /*24d0*/  DFMA R46, R54, R52, UR6 ;  /* 0x00000006362e7e2b */ /* 0x000fd00008000034 */
[----:B------:R-:W-:Y:S01]  /*24e0*/  DADD R56, -R46, UR6 ;  /* 0x000000062e387e29 */ /* 0x000fe20008000100 */
[----:B------:R-:W-:Y:S01]  /*24f0*/  UMOV UR6, 0xb9e7b0 ;  /* 0x00b9e7b000067882 */ /* 0x000fe20000000000 */
[----:B------:R-:W-:-:S06]  /*2500*/  UMOV UR7, 0x3c46a4cb ;  /* 0x3c46a4cb00077882 */ /* 0x000fcc0000000000 */
[----:B------:R-:W-:Y:S02]  /*2510*/  DFMA R56, R54, R52, R56 ;  /* 0x000000343638722b */ /* 0x000fe40000000038 */
[----:B------:R-:W-:Y:S01]  /*2520*/  DFMA R54, R44, R44, -R50 ;  /* 0x0000002c2c36722b */ /* 0x000fe20000000832 */
[----:B------:R-:W-:Y:S02]  /*2530*/  VIADD R53, R49, 0x100000 ;  /* 0x0010000031357836 */ /* 0x000fe40000000000 */
[----:B------:R-:W-:-:S03]  /*2540*/  IMAD.MOV.U32 R52, RZ, RZ, R48 ;  /* 0x000000ffff347224 */ /* 0x000fc600078e0030 */
[----:B------:R-:W-:Y:S01]  /*2550*/  DADD R56, R56, -UR6 ;  /* 0x8000000638387e29 */ /* 0x000fe20008000000 */
[----:B------:R-:W-:Y:S01]  /*2560*/  UMOV UR6, 0x80000000 ;  /* 0x8000000000067882 */ /* 0x000fe20000000000 */
[----:B------:R-:W-:Y:S01]  /*2570*/  UMOV UR7, 0x43300000 ;  /* 0x4330000000077882 */ /* 0x000fe20000000000 */
[C---:B------:R-:W-:Y:S02]  /*2580*/  DFMA R52, R44.reuse, R52, R54 ;  /* 0x000000342c34722b */ /* 0x040fe40000000036 */
[----:B------:R-:W-:-:S08]  /*2590*/  DMUL R54, R44, R50 ;  /* 0x000000322c367228 */ /* 0x000fd00000000000 */
[----:B------:R-:W-:-:S08]  /*25a0*/  DFMA R58, R44, R50, -R54 ;  /* 0x000000322c3a722b */ /* 0x000fd00000000836 */
[----:B------:R-:W-:Y:S02]  /*25b0*/  DFMA R58, R48, R50, R58 ;  /* 0x00000032303a722b */ /* 0x000fe4000000003a */
[----:B------:R-:W-:-:S06]  /*25c0*/  DADD R50, R46, R56 ;  /* 0x000000002e327229 */ /* 0x000fcc0000000038 */
[----:B------:R-:W-:Y:S02]  /*25d0*/  DFMA R52, R44, R52, R58 ;  /* 0x000000342c34722b */ /* 0x000fe4000000003a */
[----:B------:R-:W-:-:S08]  /*25e0*/  DADD R46, R46, -R50 ;  /* 0x000000002e2e7229 */ /* 0x000fd00000000832 */
[----:B------:R-:W-:Y:S02]  /*25f0*/  DADD R58, R56, R46 ;  /* 0x00000000383a7229 */ /* 0x000fe4000000002e */
[----:B------:R-:W-:-:S08]  /*2600*/  DMUL R56, R50, R54 ;  /* 0x0000003632387228 */ /* 0x000fd00000000000 */
[----:B------:R-:W-:-:S08]  /*2610*/  DFMA R46, R50, R54, -R56 ;  /* 0x00000036322e722b */ /* 0x000fd00000000838 */
[----:B------:R-:W-:-:S08]  /*2620*/  DFMA R46, R50, R52, R46 ;  /* 0x00000034322e722b */ /* 0x000fd0000000002e */
[----:B------:R-:W-:-:S08]  /*2630*/  DFMA R58, R58, R54, R46 ;  /* 0x000000363a3a722b */ /* 0x000fd0000000002e */
[----:B------:R-:W-:-:S08]  /*2640*/  DADD R50, R56, R58 ;  /* 0x0000000038327229 */ /* 0x000fd0000000003a */
[--C-:B------:R-:W-:Y:S02]  /*2650*/  DADD R46, R44, R50.reuse ;  /* 0x000000002c2e7229 */ /* 0x100fe40000000032 */
[----:B------:R-:W-:-:S06]  /*2660*/  DADD R56, R56, -R50 ;  /* 0x0000000038387229 */ /* 0x000fcc0000000832 */
[----:B------:R-:W-:Y:S02]  /*2670*/  DADD R44, R44, -R46 ;  /* 0x000000002c2c7229 */ /* 0x000fe4000000082e */
[----:B------:R-:W-:-:S06]  /*2680*/  DADD R56, R58, R56 ;  /* 0x000000003a387229 */ /* 0x000fcc0000000038 */
[----:B------:R-:W-:Y:S01]  /*2690*/  DADD R44, R50, R44 ;  /* 0x00000000322c7229 */ /* 0x000fe2000000002c */
[----:B------:R-:W-:Y:S01]  /*26a0*/  LOP3.LUT R50, R75, 0x80000000, RZ, 0x3c, !PT ;  /* 0x800000004b327812 */ /* 0x000fe200078e3cff */
[----:B------:R-:W-:-:S06]  /*26b0*/  IMAD.MOV.U32 R51, RZ, RZ, 0x43300000 ;  /* 0x43300000ff337424 */ /* 0x000fcc00078e00ff */
[----:B------:R-:W-:Y:S02]  /*26c0*/  DADD R44, R56, R44 ;  /* 0x00000000382c7229 */ /* 0x000fe4000000002c */
[----:B------:R-:W-:Y:S01]  /*26d0*/  DADD R50, R50, -UR6 ;  /* 0x8000000632327e29 */ /* 0x000fe20008000000 */
[----:B------:R-:W-:Y:S01]  /*26e0*/  UMOV UR6, 0xfefa39ef ;  /* 0xfefa39ef00067882 */ /* 0x000fe20000000000 */
[----:B------:R-:W-:-:S04]  /*26f0*/  UMOV UR7, 0x3fe62e42 ;  /* 0x3fe62e4200077882 */ /* 0x000fc80000000000 */
[----:B------:R-:W-:-:S08]  /*2700*/  DADD R48, R48, R44 ;  /* 0x0000000030307229 */ /* 0x000fd0000000002c */
[----:B------:R-:W-:-:S08]  /*2710*/  DADD R52, R46, R48 ;  /* 0x000000002e347229 */ /* 0x000fd00000000030 */
[--C-:B------:R-:W-:Y:S02]  /*2720*/  DFMA R44, R50, UR6, R52.reuse ;  /* 0x00000006322c7c2b */ /* 0x100fe40008000034 */
[----:B------:R-:W-:-:S06]  /*2730*/  DADD R54, R46, -R52 ;  /* 0x000000002e367229 */ /* 0x000fcc0000000834 */
[----:B------:R-:W-:Y:S02]  /*2740*/  DFMA R46, R50, -UR6, R44 ;  /* 0x80000006322e7c2b */ /* 0x000fe4000800002c */
[----:B------:R-:W-:-:S06]  /*2750*/  DADD R54, R48, R54 ;  /* 0x0000000030367229 */ /* 0x000fcc0000000036 */
[----:B------:R-:W-:Y:S01]  /*2760*/  DADD R46, -R52, R46 ;  /* 0x00000000342e7229 */ /* 0x000fe2000000012e */
[----:B------:R-:W-:Y:S02]  /*2770*/  IMAD.MOV.U32 R52, RZ, RZ, 0x652b82fe ;  /* 0x652b82feff347424 */ /* 0x000fe400078e00ff */
[----:B------:R-:W-:-:S05]  /*2780*/  IMAD.MOV.U32 R53, RZ, RZ, 0x3ff71547 ;  /* 0x3ff71547ff357424 */ /* 0x000fca00078e00ff */
[----:B------:R-:W-:-:S08]  /*2790*/  DADD R46, R54, -R46 ;  /* 0x00000000362e7229 */ /* 0x000fd0000000082e */
[----:B------:R-:W-:-:S08]  /*27a0*/  DFMA R50, R50, UR24, R46 ;  /* 0x0000001832327c2b */ /* 0x000fd0000800002e */
[----:B------:R-:W-:-:S08]  /*27b0*/  DADD R48, R44, R50 ;  /* 0x000000002c307229 */ /* 0x000fd00000000032 */
[----:B------:R-:W-:Y:S02]  /*27c0*/  DADD R44, R44, -R48 ;  /* 0x000000002c2c7229 */ /* 0x000fe40000000830 */
[----:B------:R-:W-:-:S06]  /*27d0*/  DMUL R46, R48, R60 ;  /* 0x0000003c302e7228 */ /* 0x000fcc0000000000 */
[----:B------:R-:W-:Y:S02]  /*27e0*/  DADD R50, R50, R44 ;  /* 0x0000000032327229 */ /* 0x000fe4000000002c */
[----:B------:R-:W-:-:S08]  /*27f0*/  DFMA R48, R48, R60, -R46 ;  /* 0x0000003c3030722b */ /* 0x000fd0000000082e */
[----:B------:R-:W-:-:S08]  /*2800*/  DFMA R50, R50, R60, R48 ;  /* 0x0000003c3232722b */ /* 0x000fd00000000030 */
[----:B------:R-:W-:-:S08]  /*2810*/  DADD R44, R46, R50 ;  /* 0x000000002e2c7229 */ /* 0x000fd00000000032 */
[----:B------:R-:W-:Y:S02]  /*2820*/  DFMA R52, R44, R52, 6.75539944105574400000e+15 ;  /* 0x433800002c34742b */ /* 0x000fe40000000034 */
[----:B------:R-:W-:-:S06]  /*2830*/  FSETP.GEU.AND P4, PT, |R45|, 4.1917929649353027344, PT ;  /* 0x4086232b2d00780b */ /* 0x000fcc0003f8e200 */
[----:B------:R-:W-:-:S08]  /*2840*/  DADD R48, R52, -6.75539944105574400000e+15 ;  /* 0xc338000034307429 */ /* 0x000fd00000000000 */
[----:B------:R-:W-:Y:S01]  /*2850*/  DFMA R54, R48, -UR6, R44 ;  /* 0x8000000630367c2b */ /* 0x000fe2000800002c */
[----:B------:R-:W-:Y:S01]  /*2860*/  UMOV UR6, 0x3b39803f ;  /* 0x3b39803f00067882 */ /* 0x000fe20000000000 */
[----:B------:R-:W-:-:S06]  /*2870*/  UMOV UR7, 0x3c7abc9e ;  /* 0x3c7abc9e00077882 */ /* 0x000fcc0000000000 */
[----:B------:R-:W-:Y:S01]  /*2880*/  DFMA R54, R48, -UR6, R54 ;  /* 0x8000000630367c2b */ /* 0x000fe20008000036 */
[----:B------:R-:W-:Y:S01]  /*2890*/  UMOV UR6, 0x69ce2bdf ;  /* 0x69ce2bdf00067882 */ /* 0x000fe20000000000 */
[----:B------:R-:W-:Y:S01]  /*28a0*/  IMAD.MOV.U32 R48, RZ, RZ, -0x35dec16 ;  /* 0xfca213eaff307424 */ /* 0x000fe200078e00ff */
[----:B------:R-:W-:Y:S01]  /*28b0*/  UMOV UR7, 0x3e5ade15 ;  /* 0x3e5ade1500077882 */ /* 0x000fe20000000000 */
[----:B------:R-:W-:-:S06]  /*28c0*/  IMAD.MOV.U32 R49, RZ, RZ, 0x3e928af3 ;  /* 0x3e928af3ff317424 */ /* 0x000fcc00078e00ff */
[----:B------:R-:W-:Y:S01]  /*28d0*/  DFMA R48, R54, UR6, R48 ;  /* 0x0000000636307c2b */ /* 0x000fe20008000030 */
[----:B------:R-:W-:Y:S01]  /*28e0*/  UMOV UR6, 0x62401315 ;  /* 0x6240131500067882 */ /* 0x000fe20000000000 */
[----:B------:R-:W-:-:S06]  /*28f0*/  UMOV UR7, 0x3ec71dee ;  /* 0x3ec71dee00077882 */ /* 0x000fcc0000000000 */
[----:B------:R-:W-:Y:S01]  /*2900*/  DFMA R48, R54, R48, UR6 ;  /* 0x0000000636307e2b */ /* 0x000fe20008000030 */
        /* <DEDUP_REMOVED lines=20> */
[----:B------:R-:W-:-:S08]  /*2a50*/  DFMA R48, R54, R48, UR6 ;  /* 0x0000000636307e2b */ /* 0x000fd00008000030 */
[----:B------:R-:W-:-:S08]  /*2a60*/  DFMA R48, R54, R48, 1 ;  /* 0x3ff000003630742b */ /* 0x000fd00000000030 */
[----:B------:R-:W-:Y:S02]  /*2a70*/  DFMA R48, R54, R48, 1 ;  /* 0x3ff000003630742b */ /* 0x000fe40000000030 */
[----:B------:R-:W-:-:S08]  /*2a80*/  DADD R54, R46, -R44 ;  /* 0x000000002e367229 */ /* 0x000fd0000000082c */
[----:B------:R-:W-:Y:S01]  /*2a90*/  DADD R50, R50, R54 ;  /* 0x0000000032327229 */ /* 0x000fe20000000036 */
[----:B------:R-:W-:Y:S02]  /*2aa0*/  IMAD R47, R52, 0x100000, R49 ;  /* 0x00100000342f7824 */ /* 0x000fe400078e0231 */
[----:B------:R-:W-:Y:S01]  /*2ab0*/  IMAD.MOV.U32 R46, RZ, RZ, R48 ;  /* 0x000000ffff2e7224 */ /* 0x000fe200078e0030 */
[----:B------:R-:W-:Y:S07]  /*2ac0*/  @!P4 BRA `(.L_x_24) ;  /* 0x000000000030c947 */ /* 0x000fee0003800000 */
[C---:B------:R-:W-:Y:S02]  /*2ad0*/  DADD R46, R44.reuse, +INF ;  /* 0x7ff000002c2e7429 */ /* 0x040fe40000000000 */
[----:B------:R-:W-:-:S08]  /*2ae0*/  DSETP.GEU.AND P4, PT, R44, RZ, PT ;  /* 0x000000ff2c00722a */ /* 0x000fd00003f8e000 */
[----:B------:R-:W-:Y:S02]  /*2af0*/  FSEL R46, R46, RZ, P4 ;  /* 0x000000ff2e2e7208 */ /* 0x000fe40002000000 */
[----:B------:R-:W-:Y:S02]  /*2b00*/  FSEL R47, R47, RZ, P4 ;  /* 0x000000ff2f2f7208 */ /* 0x000fe40002000000 */
[----:B------:R-:W-:-:S13]  /*2b10*/  FSETP.GEU.AND P4, PT, |R45|, 4.2275390625, PT ;  /* 0x408748002d00780b */ /* 0x000fda0003f8e200 */
[----:B------:R-:W-:-:S04]  /*2b20*/  @!P4 LEA.HI R44, R52, R52, RZ, 0x1 ;  /* 0x00000034342cc211 */ /* 0x000fc800078f08ff */
[----:B------:R-:W-:-:S05]  /*2b30*/  @!P4 SHF.R.S32.HI R44, RZ, 0x1, R44 ;  /* 0x00000001ff2cc819 */ /* 0x000fca000001142c */
[----:B------:R-:W-:Y:S02]  /*2b40*/  @!P4 IMAD.IADD R45, R52, 0x1, -R44 ;  /* 0x00000001342dc824 */ /* 0x000fe400078e0a2c */
[----:B------:R-:W-:Y:S02]  /*2b50*/  @!P4 IMAD R49, R44, 0x100000, R49 ;  /* 0x001000002c31c824 */ /* 0x000fe400078e0231 */
[----:B------:R-:W-:Y:S01]  /*2b60*/  @!P4 IMAD.MOV.U32 R44, RZ, RZ, RZ ;  /* 0x000000ffff2cc224 */ /* 0x000fe200078e00ff */
[----:B------:R-:W-:-:S06]  /*2b70*/  @!P4 LEA R45, R45, 0x3ff00000, 0x14 ;  /* 0x3ff000002d2dc811 */ /* 0x000fcc00078ea0ff */
[----:B------:R-:W-:-:S11]  /*2b80*/  @!P4 DMUL R46, R48, R44 ;  /* 0x0000002c302ec228 */ /* 0x000fd60000000000 */
.L_x_24:
[----:B------:R-:W-:Y:S01]  /*2b90*/  DFMA R50, R50, R46, R46 ;  /* 0x0000002e3232722b */ /* 0x000fe2000000002e */
[----:B------:R-:W-:Y:S01]  /*2ba0*/  IMAD.MOV.U32 R75, RZ, RZ, 0x0 ;  /* 0x00000000ff4b7424 */ /* 0x000fe200078e00ff */
[----:B------:R-:W-:-:S08]  /*2bb0*/  DSETP.NEU.AND P4, PT, |R46|, +INF , PT ;  /* 0x7ff000002e00742a */ /* 0x000fd00003f8d200 */
[----:B------:R-:W-:Y:S02]  /*2bc0*/  FSEL R44, R46, R50, !P4 ;  /* 0x000000322e2c7208 */ /* 0x000fe40006000000 */
[----:B------:R-:W-:Y:S01]  /*2bd0*/  FSEL R45, R47, R51, !P4 ;  /* 0x000000332f2d7208 */ /* 0x000fe20006000000 */
[----:B------:R-:W-:Y:S06]  /*2be0*/  RET.REL.NODEC R74 `(_Z15form_matrix_newPf) ;  /* 0xffffffd44a047950 */ /* 0x000fec0003c3ffff */
.L_x_25:
        /* <DEDUP_REMOVED lines=9> */
.L_x_27:


//--------------------- .text._Z12initGaussIntv   --------------------------
	.section	.text._Z12initGaussIntv,"ax",@progbits
	.align	128
        .global         _Z12initGaussIntv
        .type           _Z12initGaussIntv,@function
        .size           _Z12initGaussIntv,(.L_x_30 - _Z12initGaussIntv)
        .other          _Z12initGaussIntv,@"STO_CUDA_ENTRY STV_DEFAULT"
_Z12initGaussIntv:
.text._Z12initGaussIntv:
[----:B------:R-:W-:Y:S08]  /*0000*/  LDC R1, c[0x0][0x37c] ;  /* 0x0000df00ff017b82 */ /* 0x000ff00000000800 */
[----:B------:R-:W0:Y:S01]  /*0010*/  LDC.64 R2, c[0x4][RZ] ;  /* 0x01000000ff027b82 */ /* 0x000e220000000a00 */
[----:B------:R-:W0:Y:S01]  /*0020*/  LDCU.64 UR4, c[0x0][0x358] ;  /* 0x00006b00ff0477ac */ /* 0x000e220008000a00 */
[----:B------:R-:W-:-:S02]  /*0030*/  IMAD.MOV.U32 R6, RZ, RZ, 0x6676a9f6 ;  /* 0x6676a9f6ff067424 */ /* 0x000fc400078e00ff */
[----:B------:R-:W-:Y:S02]  /*0040*/  HFMA2 R8, -RZ, RZ, 1654, -0.04656982421875 ;  /* 0x6676a9f6ff087431 */ /* 0x000fe400000001ff */
[----:B------:R-:W-:Y:S02]  /*0050*/  IMAD.MOV.U32 R7, RZ, RZ, -0x4047ad43 ;  /* 0xbfb852bdff077424 */ /* 0x000fe400078e00ff */
[----:B------:R-:W-:Y:S02]  /*0060*/  HFMA2 R12, -RZ, RZ, -1602, 0.23388671875 ;  /* 0xe642337cff0c7431 */ /* 0x000fe400000001ff */
[----:B------:R-:W-:Y:S02]  /*0070*/  IMAD.MOV.U32 R9, RZ, RZ, 0x3fb852bd ;  /* 0x3fb852bdff097424 */ /* 0x000fe400078e00ff */
[----:B------:R-:W-:Y:S01]  /*0080*/  HFMA2 R16, -RZ, RZ, -0.0030574798583984375, -0.0290985107421875 ;  /* 0x9a43a773ff107431 */ /* 0x000fe200000001ff */
[----:B------:R-:W1:Y:S01]  /*0090*/  LDC.64 R4, c[0x4][0x8] ;  /* 0x01000200ff047b82 */ /* 0x000e620000000a00 */
[----:B------:R-:W-:Y:S01]  /*00a0*/  IMAD.MOV.U32 R13, RZ, RZ, 0x3fd205ca ;  /* 0x3fd205caff0d7424 */ /* 0x000fe200078e00ff */
[----:B------:R-:W-:Y:S01]  /*00b0*/  MOV R10, 0xe642337c ;  /* 0xe642337c000a7802 */ /* 0x000fe20000000f00 */
[----:B------:R-:W-:Y:S01]  /*00c0*/  IMAD.MOV.U32 R17, RZ, RZ, 0x3fdd5025 ;  /* 0x3fdd5025ff117424 */ /* 0x000fe200078e00ff */
[----:B------:R-:W-:Y:S01]  /*00d0*/  MOV R14, 0x9a43a773 ;  /* 0x9a43a773000e7802 */ /* 0x000fe20000000f00 */
[----:B------:R-:W-:Y:S01]  /*00e0*/  IMAD.MOV.U32 R11, RZ, RZ, -0x402dfa36 ;  /* 0xbfd205caff0b7424 */ /* 0x000fe200078e00ff */
[----:B------:R-:W-:Y:S01]  /*00f0*/  MOV R18, 0x66d5e8b8 ;  /* 0x66d5e8b800127802 */ /* 0x000fe20000000f00 */
[----:B------:R-:W-:-:S02]  /*0100*/  IMAD.MOV.U32 R15, RZ, RZ, -0x4022afdb ;  /* 0xbfdd5025ff0f7424 */ /* 0x000fc400078e00ff */
[----:B------:R-:W-:Y:S02]  /*0110*/  HFMA2 R22, -RZ, RZ, 0.0246124267578125, 36800 ;  /* 0x264d787eff167431 */ /* 0x000fe400000001ff */
[----:B------:R-:W-:Y:S01]  /*0120*/  IMAD.MOV.U32 R19, RZ, RZ, -0x401c3a5c ;  /* 0xbfe3c5a4ff137424 */ /* 0x000fe200078e00ff */
[----:B------:R-:W-:Y:S01]  /*0130*/  MOV R20, 0xdda4726b ;  /* 0xdda4726b00147802 */ /* 0x000fe20000000f00 */
[----:B------:R-:W-:Y:S02]  /*0140*/  IMAD.MOV.U32 R21, RZ, RZ, -0x4017d3bb ;  /* 0xbfe82c45ff157424 */ /* 0x000fe400078e00ff */
[----:B------:R-:W-:Y:S01]  /*0150*/  IMAD.MOV.U32 R23, RZ, RZ, 0x3fefa92c ;  /* 0x3fefa92cff177424 */ /* 0x000fe200078e00ff */
[----:B0-----:R0:W-:Y:S04]  /*0160*/  STG.E.64 desc[UR4][R2.64], R6 ;  /* 0x0000000602007986 */ /* 0x0011e8000c101b04 */
[----:B------:R2:W-:Y:S04]  /*0170*/  STG.E.64 desc[UR4][R2.64+0x8], R8 ;  /* 0x0000080802007986 */ /* 0x0005e8000c101b04 */
[----:B------:R3:W-:Y:S04]  /*0180*/  STG.E.64 desc[UR4][R2.64+0x18], R12 ;  /* 0x0000180c02007986 */ /* 0x0007e8000c101b04 */
[----:B------:R4:W-:Y:S01]  /*0190*/  STG.E.64 desc[UR4][R2.64+0x28], R16 ;  /* 0x0000281002007986 */ /* 0x0009e2000c101b04 */
[----:B0-----:R-:W-:-:S02]  /*01a0*/  HFMA2 R6, -RZ, RZ, 1749, -2416 ;  /* 0x66d5e8b8ff067431 */ /* 0x001fc400000001ff */
[----:B------:R-:W-:Y:S01]  /*01b0*/  IMAD.MOV.U32 R7, RZ, RZ, 0x3fe3c5a4 ;  /* 0x3fe3c5a4ff077424 */ /* 0x000fe200078e00ff */
[----:B------:R0:W-:Y:S01]  /*01c0*/  STG.E.64 desc[UR4][R2.64+0x10], R10 ;  /* 0x0000100a02007986 */ /* 0x0001e2000c101b04 */
[----:B--2---:R-:W-:Y:S02]  /*01d0*/  HFMA2 R8, -RZ, RZ, -361, 13144 ;  /* 0xdda4726bff087431 */ /* 0x004fe400000001ff */
[----:B------:R-:W-:Y:S01]  /*01e0*/  IMAD.MOV.U32 R9, RZ, RZ, 0x3fe82c45 ;  /* 0x3fe82c45ff097424 */ /* 0x000fe200078e00ff */
[----:B------:R2:W-:Y:S01]  /*01f0*/  STG.E.64 desc[UR4][R2.64+0x20], R14 ;  /* 0x0000200e02007986 */ /* 0x0005e2000c101b04 */
[----:B---3--:R-:W-:Y:S02]  /*0200*/  HFMA2 R12, -RZ, RZ, 0.3173828125, -1155 ;  /* 0x3514e483ff0c7431 */ /* 0x008fe400000001ff */
[----:B------:R-:W-:Y:S01]  /*0210*/  IMAD.MOV.U32 R13, RZ, RZ, 0x3febb340 ;  /* 0x3febb340ff0d7424 */ /* 0x000fe200078e00ff */
[----:B------:R3:W-:Y:S01]  /*0220*/  STG.E.64 desc[UR4][R2.64+0x30], R18 ;  /* 0x0000301202007986 */ /* 0x0007e2000c101b04 */
[----:B----4-:R-:W-:-:S02]  /*0230*/  HFMA2 R16, -RZ, RZ, 1558, -46592 ;  /* 0x6616f9b0ff107431 */ /* 0x010fc400000001ff */
[----:B------:R-:W-:Y:S01]  /*0240*/  IMAD.MOV.U32 R17, RZ, RZ, 0x3fee39f5 ;  /* 0x3fee39f5ff117424 */ /* 0x000fe200078e00ff */
[----:B------:R4:W-:Y:S01]  /*0250*/  STG.E.64 desc[UR4][R2.64+0x38], R6 ;  /* 0x0000380602007986 */ /* 0x0009e2000c101b04 */
[----:B0-----:R-:W-:Y:S01]  /*0260*/  MOV R10, 0x3514e483 ;  /* 0x3514e483000a7802 */ /* 0x001fe20000000f00 */
[----:B------:R-:W-:Y:S02]  /*0270*/  IMAD.MOV.U32 R11, RZ, RZ, -0x40144cc0 ;  /* 0xbfebb340ff0b7424 */ /* 0x000fe400078e00ff */
[----:B------:R-:W-:Y:S01]  /*0280*/  STG.E.64 desc[UR4][R2.64+0x40], R20 ;  /* 0x0000401402007986 */ /* 0x000fe2000c101b04 */
[----:B--2---:R-:W-:Y:S01]  /*0290*/  MOV R14, 0x6616f9b0 ;  /* 0x6616f9b0000e7802 */ /* 0x004fe20000000f00 */
[----:B------:R-:W-:Y:S02]  /*02a0*/  IMAD.MOV.U32 R15, RZ, RZ, -0x4011c60b ;  /* 0xbfee39f5ff0f7424 */ /* 0x000fe400078e00ff */
[----:B------:R0:W-:Y:S01]  /*02b0*/  STG.E.64 desc[UR4][R2.64+0x48], R8 ;  /* 0x0000480802007986 */ /* 0x0001e2000c101b04 */
[----:B---3--:R-:W-:Y:S01]  /*02c0*/  MOV R18, 0x264d787e ;  /* 0x264d787e00127802 */ /* 0x008fe20000000f00 */
[----:B------:R-:W-:-:S02]  /*02d0*/  IMAD.MOV.U32 R19, RZ, RZ, -0x401056d4 ;  /* 0xbfefa92cff137424 */ /* 0x000fc400078e00ff */
[----:B------:R2:W-:Y:S01]  /*02e0*/  STG.E.64 desc[UR4][R2.64+0x50], R10 ;  /* 0x0000500a02007986 */ /* 0x0005e2000c101b04 */
[----:B----4-:R-:W-:Y:S01]  /*02f0*/  MOV R6, 0xe80e4dfc ;  /* 0xe80e4dfc00067802 */ /* 0x010fe20000000f00 */
[----:B------:R-:W-:Y:S02]  /*0300*/  IMAD.MOV.U32 R7, RZ, RZ, 0x3fc83fea ;  /* 0x3fc83feaff077424 */ /* 0x000fe400078e00ff */
[----:B------:R3:W-:Y:S04]  /*0310*/  STG.E.64 desc[UR4][R2.64+0x58], R12 ;  /* 0x0000580c02007986 */ /* 0x0007e8000c101b04 */
[----:B------:R4:W-:Y:S01]  /*0320*/  STG.E.64 desc[UR4][R2.64+0x60], R14 ;  /* 0x0000600e02007986 */ /* 0x0009e2000c101b04 */
[----:B0-----:R-:W-:Y:S02]  /*0330*/  HFMA2 R8, -RZ, RZ, 32256, -2.03125 ;  /* 0x77e0c010ff087431 */ /* 0x001fe400000001ff */
[----:B------:R-:W-:Y:S01]  /*0340*/  IMAD.MOV.U32 R9, RZ, RZ, 0x3fc75f8c ;  /* 0x3fc75f8cff097424 */ /* 0x000fe200078e00ff */
[----:B------:R0:W-:Y:S01]  /*0350*/  STG.E.64 desc[UR4][R2.64+0x68], R16 ;  /* 0x0000681002007986 */ /* 0x0001e2000c101b04 */
[----:B--2---:R-:W-:Y:S01]  /*0360*/  MOV R10, 0xbb5a75fb ;  /* 0xbb5a75fb000a7802 */ /* 0x004fe20000000f00 */
[----:B------:R-:W-:-:S02]  /*0370*/  IMAD.MOV.U32 R11, RZ, RZ, 0x3fc5a6eb ;  /* 0x3fc5a6ebff0b7424 */ /* 0x000fc400078e00ff */
[----:B------:R-:W-:Y:S01]  /*0380*/  STG.E.64 desc[UR4][R2.64+0x70], R18 ;  /* 0x0000701202007986 */ /* 0x000fe2000c101b04 */
[----:B---3--:R-:W-:Y:S02]  /*0390*/  HFMA2 R12, -RZ, RZ, 0.003803253173828125, 1.185546875 ;  /* 0x1bca3cbeff0c7431 */ /* 0x008fe400000001ff */
[----:B------:R-:W-:Y:S01]  /*03a0*/  IMAD.MOV.U32 R13, RZ, RZ, 0x3fc325f6 ;  /* 0x3fc325f6ff0d7424 */ /* 0x000fe200078e00ff */
[----:B------:R2:W-:Y:S01]  /*03b0*/  STG.E.64 desc[UR4][R2.64+0x78], R22 ;  /* 0x0000781602007986 */ /* 0x0005e2000c101b04 */
[----:B----4-:R-:W-:Y:S01]  /*03c0*/  MOV R14, 0x2bad386c ;  /* 0x2bad386c000e7802 */ /* 0x010fe20000000f00 */
[----:B------:R-:W-:Y:S02]  /*03d0*/  IMAD.MOV.U32 R15, RZ, RZ, 0x3fbfe7af ;  /* 0x3fbfe7afff0f7424 */ /* 0x000fe400078e00ff */
[----:B-1----:R-:W-:Y:S01]  /*03e0*/  STG.E.64 desc[UR4][R4.64], R6 ;  /* 0x0000000604007986 */ /* 0x002fe2000c101b04 */
[----:B0-----:R-:W-:Y:S01]  /*03f0*/  MOV R16, 0xa2c1265e ;  /* 0xa2c1265e00107802 */ /* 0x001fe20000000f00 */
[----:B------:R-:W-:-:S02]  /*0400*/  IMAD.MOV.U32 R17, RZ, RZ, 0x3fafdfb1 ;  /* 0x3fafdfb1ff117424 */ /* 0x000fc400078e00ff */
[----:B------:R0:W-:Y:S04]  /*0410*/  STG.E.64 desc[UR4][R4.64+0x8], R6 ;  /* 0x0000080604007986 */ /* 0x0001e8000c101b04 */
[----:B------:R-:W-:Y:S01]  /*0420*/  STG.E.64 desc[UR4][R4.64+0x10], R8 ;  /* 0x0000100804007986 */ /* 0x000fe2000c101b04 */
[----:B--2---:R-:W-:Y:S02]  /*0430*/  HFMA2 R2, -RZ, RZ, -1948, -3.173828125 ;  /* 0xe79cc259ff027431 */ /* 0x004fe400000001ff */
[----:B------:R-:W-:Y:S01]  /*0440*/  IMAD.MOV.U32 R3, RZ, RZ, 0x3fb85c4e ;  /* 0x3fb85c4eff037424 */ /* 0x000fe200078e00ff */
[----:B------:R-:W-:Y:S04]  /*0450*/  STG.E.64 desc[UR4][R4.64+0x18], R8 ;  /* 0x0000180804007986 */ /* 0x000fe8000c101b04 */
[----:B------:R-:W-:Y:S01]  /*0460*/  STG.E.64 desc[UR4][R4.64+0x20], R10 ;  /* 0x0000200a04007986 */ /* 0x000fe2000c101b04 */
[----:B0-----:R-:W-:Y:S01]  /*0470*/  HFMA2 R6, -RZ, RZ, -0.294677734375, -3.03515625 ;  /* 0xb4b7c212ff067431 */ /* 0x001fe200000001ff */
[----:B------:R-:W-:-:S02]  /*0480*/  MOV R7, 0x3f9bcdda ;  /* 0x3f9bcdda00077802 */ /* 0x000fc40000000f00 */
[----:B------:R-:W-:Y:S04]  /*0490*/  STG.E.64 desc[UR4][R4.64+0x28], R10 ;  /* 0x0000280a04007986 */ /* 0x000fe8000c101b04 */
        /* <DEDUP_REMOVED lines=9> */
[----:B------:R-:W-:Y:S01]  /*0530*/  STG.E.64 desc[UR4][R4.64+0x78], R6 ;  /* 0x0000780604007986 */ /* 0x000fe2000c101b04 */
[----:B------:R-:W-:Y:S05]  /*0540*/  EXIT ;  /* 0x000000000000794d */ /* 0x000fea0003800000 */
.L_x_26:
        /* <DEDUP_REMOVED lines=11> */
.L_x_30:


//--------------------- .nv.shared.reserved.0     --------------------------
	.section	.nv.shared.reserved.0,"aw",@nobits
	.weak		__nv_reservedSMEM_offset_0_alias
	.size		__nv_reservedSMEM_offset_0_alias, 0, 64
	.other		__nv_reservedSMEM_offset_0_alias,@"STO_CUDA_RESERVED_SHARED STV_DEFAULT"
__nv_reservedSMEM_offset_0_alias:
	.zero		0
	.zero		64


//--------------------- .nv.global                --------------------------
	.section	.nv.global,"aw",@nobits
	.align	8
.nv.global:
	.type		nodes,@object
	.size		nodes,(weights - nodes)
nodes:
	.zero		128
	.type		weights,@object
	.size		weights,(.L_1 - weights)
weights:
	.zero		128
.L_1:


//--------------------- .nv.constant0._Z4iterPfS_i --------------------------
	.section	.nv.constant0._Z4iterPfS_i,"a",@progbits
	.sectionflags	@""
	.align	4
.nv.constant0._Z4iterPfS_i:
	.zero		916


//--------------------- .nv.constant0._Z15form_matrix_newPf --------------------------
	.section	.nv.constant0._Z15form_matrix_newPf,"a",@progbits
	.sectionflags	@""
	.align	4
.nv.constant0._Z15form_matrix_newPf:
	.zero		904


//--------------------- .nv.constant0._Z12initGaussIntv --------------------------
	.section	.nv.constant0._Z12initGaussIntv,"a",@progbits
	.sectionflags	@""
	.align	4
.nv.constant0._Z12initGaussIntv:
	.zero		896


//--------------------- SYMBOLS --------------------------

	.type		.nv.reservedSmem.offset0,@object
	.size		.nv.reservedSmem.offset0,0x4
